//
// Generated by NVIDIA NVVM Compiler
//
// Compiler Build ID: CL-36424714
// Cuda compilation tools, release 13.0, V13.0.88
// Based on NVVM 20.0.0
//

.version 9.0
.target sm_100
.address_size 64

	// .globl	_Z20cuda_update_residualPfPiS_ii

.visible .entry _Z20cuda_update_residualPfPiS_ii(
	.param .u64 .ptr .align 1 _Z20cuda_update_residualPfPiS_ii_param_0,
	.param .u64 .ptr .align 1 _Z20cuda_update_residualPfPiS_ii_param_1,
	.param .u64 .ptr .align 1 _Z20cuda_update_residualPfPiS_ii_param_2,
	.param .u32 _Z20cuda_update_residualPfPiS_ii_param_3,
	.param .u32 _Z20cuda_update_residualPfPiS_ii_param_4
)
{
	.reg .pred 	%p<12>;
	.reg .b32 	%r<67>;
	.reg .b32 	%f<33>;
	.reg .b64 	%rd<75>;

	ld.param.u64 	%rd4, [_Z20cuda_update_residualPfPiS_ii_param_0];
	ld.param.u64 	%rd5, [_Z20cuda_update_residualPfPiS_ii_param_1];
	ld.param.u64 	%rd3, [_Z20cuda_update_residualPfPiS_ii_param_2];
	ld.param.u32 	%r24, [_Z20cuda_update_residualPfPiS_ii_param_3];
	ld.param.u32 	%r23, [_Z20cuda_update_residualPfPiS_ii_param_4];
	cvta.to.global.u64 	%rd1, %rd4;
	cvta.to.global.u64 	%rd2, %rd5;
	mov.u32 	%r25, %ntid.x;
	mov.u32 	%r26, %ctaid.x;
	mov.u32 	%r27, %tid.x;
	mad.lo.s32 	%r1, %r25, %r26, %r27;
	setp.ge.u32 	%p1, %r1, %r24;
	@%p1 bra 	$L__BB0_15;
	cvta.to.global.u64 	%rd6, %rd3;
	mul.wide.u32 	%rd7, %r1, 4;
	add.s64 	%rd8, %rd6, %rd7;
	ld.global.f32 	%f1, [%rd8];
	abs.f32 	%f3, %f1;
	setp.leu.f32 	%p2, %f3, 0f00000000;
	@%p2 bra 	$L__BB0_15;
	mul.lo.s32 	%r2, %r23, %r1;
	neg.f32 	%f2, %f1;
	setp.lt.s32 	%p3, %r23, 1;
	@%p3 bra 	$L__BB0_15;
	and.b32  	%r3, %r23, 15;
	setp.lt.u32 	%p4, %r23, 16;
	mov.b32 	%r63, 0;
	@%p4 bra 	$L__BB0_6;
	and.b32  	%r63, %r23, 2147483632;
	neg.s32 	%r61, %r63;
	mov.u32 	%r60, %r2;
$L__BB0_5:
	.pragma "nounroll";
	mul.wide.s32 	%rd9, %r60, 4;
	add.s64 	%rd10, %rd2, %rd9;
	ld.global.u32 	%r29, [%rd10];
	mul.wide.s32 	%rd11, %r29, 4;
	add.s64 	%rd12, %rd1, %rd11;
	atom.global.add.f32 	%f4, [%rd12], %f2;
	ld.global.u32 	%r30, [%rd10+4];
	mul.wide.s32 	%rd13, %r30, 4;
	add.s64 	%rd14, %rd1, %rd13;
	atom.global.add.f32 	%f5, [%rd14], %f2;
	ld.global.u32 	%r31, [%rd10+8];
	mul.wide.s32 	%rd15, %r31, 4;
	add.s64 	%rd16, %rd1, %rd15;
	atom.global.add.f32 	%f6, [%rd16], %f2;
	ld.global.u32 	%r32, [%rd10+12];
	mul.wide.s32 	%rd17, %r32, 4;
	add.s64 	%rd18, %rd1, %rd17;
	atom.global.add.f32 	%f7, [%rd18], %f2;
	ld.global.u32 	%r33, [%rd10+16];
	mul.wide.s32 	%rd19, %r33, 4;
	add.s64 	%rd20, %rd1, %rd19;
	atom.global.add.f32 	%f8, [%rd20], %f2;
	ld.global.u32 	%r34, [%rd10+20];
	mul.wide.s32 	%rd21, %r34, 4;
	add.s64 	%rd22, %rd1, %rd21;
	atom.global.add.f32 	%f9, [%rd22], %f2;
	ld.global.u32 	%r35, [%rd10+24];
	mul.wide.s32 	%rd23, %r35, 4;
	add.s64 	%rd24, %rd1, %rd23;
	atom.global.add.f32 	%f10, [%rd24], %f2;
	ld.global.u32 	%r36, [%rd10+28];
	mul.wide.s32 	%rd25, %r36, 4;
	add.s64 	%rd26, %rd1, %rd25;
	atom.global.add.f32 	%f11, [%rd26], %f2;
	ld.global.u32 	%r37, [%rd10+32];
	mul.wide.s32 	%rd27, %r37, 4;
	add.s64 	%rd28, %rd1, %rd27;
	atom.global.add.f32 	%f12, [%rd28], %f2;
	ld.global.u32 	%r38, [%rd10+36];
	mul.wide.s32 	%rd29, %r38, 4;
	add.s64 	%rd30, %rd1, %rd29;
	atom.global.add.f32 	%f13, [%rd30], %f2;
	ld.global.u32 	%r39, [%rd10+40];
	mul.wide.s32 	%rd31, %r39, 4;
	add.s64 	%rd32, %rd1, %rd31;
	atom.global.add.f32 	%f14, [%rd32], %f2;
	ld.global.u32 	%r40, [%rd10+44];
	mul.wide.s32 	%rd33, %r40, 4;
	add.s64 	%rd34, %rd1, %rd33;
	atom.global.add.f32 	%f15, [%rd34], %f2;
	ld.global.u32 	%r41, [%rd10+48];
	mul.wide.s32 	%rd35, %r41, 4;
	add.s64 	%rd36, %rd1, %rd35;
	atom.global.add.f32 	%f16, [%rd36], %f2;
	ld.global.u32 	%r42, [%rd10+52];
	mul.wide.s32 	%rd37, %r42, 4;
	add.s64 	%rd38, %rd1, %rd37;
	atom.global.add.f32 	%f17, [%rd38], %f2;
	ld.global.u32 	%r43, [%rd10+56];
	mul.wide.s32 	%rd39, %r43, 4;
	add.s64 	%rd40, %rd1, %rd39;
	atom.global.add.f32 	%f18, [%rd40], %f2;
	ld.global.u32 	%r44, [%rd10+60];
	mul.wide.s32 	%rd41, %r44, 4;
	add.s64 	%rd42, %rd1, %rd41;
	atom.global.add.f32 	%f19, [%rd42], %f2;
	add.s32 	%r61, %r61, 16;
	add.s32 	%r60, %r60, 16;
	setp.ne.s32 	%p5, %r61, 0;
	@%p5 bra 	$L__BB0_5;
$L__BB0_6:
	setp.eq.s32 	%p6, %r3, 0;
	@%p6 bra 	$L__BB0_15;
	and.b32  	%r11, %r23, 7;
	setp.lt.u32 	%p7, %r3, 8;
	@%p7 bra 	$L__BB0_9;
	add.s32 	%r45, %r63, %r2;
	mul.wide.s32 	%rd43, %r45, 4;
	add.s64 	%rd44, %rd2, %rd43;
	ld.global.u32 	%r46, [%rd44];
	mul.wide.s32 	%rd45, %r46, 4;
	add.s64 	%rd46, %rd1, %rd45;
	atom.global.add.f32 	%f20, [%rd46], %f2;
	ld.global.u32 	%r47, [%rd44+4];
	mul.wide.s32 	%rd47, %r47, 4;
	add.s64 	%rd48, %rd1, %rd47;
	atom.global.add.f32 	%f21, [%rd48], %f2;
	ld.global.u32 	%r48, [%rd44+8];
	mul.wide.s32 	%rd49, %r48, 4;
	add.s64 	%rd50, %rd1, %rd49;
	atom.global.add.f32 	%f22, [%rd50], %f2;
	ld.global.u32 	%r49, [%rd44+12];
	mul.wide.s32 	%rd51, %r49, 4;
	add.s64 	%rd52, %rd1, %rd51;
	atom.global.add.f32 	%f23, [%rd52], %f2;
	ld.global.u32 	%r50, [%rd44+16];
	mul.wide.s32 	%rd53, %r50, 4;
	add.s64 	%rd54, %rd1, %rd53;
	atom.global.add.f32 	%f24, [%rd54], %f2;
	ld.global.u32 	%r51, [%rd44+20];
	mul.wide.s32 	%rd55, %r51, 4;
	add.s64 	%rd56, %rd1, %rd55;
	atom.global.add.f32 	%f25, [%rd56], %f2;
	ld.global.u32 	%r52, [%rd44+24];
	mul.wide.s32 	%rd57, %r52, 4;
	add.s64 	%rd58, %rd1, %rd57;
	atom.global.add.f32 	%f26, [%rd58], %f2;
	ld.global.u32 	%r53, [%rd44+28];
	mul.wide.s32 	%rd59, %r53, 4;
	add.s64 	%rd60, %rd1, %rd59;
	atom.global.add.f32 	%f27, [%rd60], %f2;
	add.s32 	%r63, %r63, 8;
$L__BB0_9:
	setp.eq.s32 	%p8, %r11, 0;
	@%p8 bra 	$L__BB0_15;
	and.b32  	%r14, %r23, 3;
	setp.lt.u32 	%p9, %r11, 4;
	@%p9 bra 	$L__BB0_12;
	add.s32 	%r54, %r63, %r2;
	mul.wide.s32 	%rd61, %r54, 4;
	add.s64 	%rd62, %rd2, %rd61;
	ld.global.u32 	%r55, [%rd62];
	mul.wide.s32 	%rd63, %r55, 4;
	add.s64 	%rd64, %rd1, %rd63;
	atom.global.add.f32 	%f28, [%rd64], %f2;
	ld.global.u32 	%r56, [%rd62+4];
	mul.wide.s32 	%rd65, %r56, 4;
	add.s64 	%rd66, %rd1, %rd65;
	atom.global.add.f32 	%f29, [%rd66], %f2;
	ld.global.u32 	%r57, [%rd62+8];
	mul.wide.s32 	%rd67, %r57, 4;
	add.s64 	%rd68, %rd1, %rd67;
	atom.global.add.f32 	%f30, [%rd68], %f2;
	ld.global.u32 	%r58, [%rd62+12];
	mul.wide.s32 	%rd69, %r58, 4;
	add.s64 	%rd70, %rd1, %rd69;
	atom.global.add.f32 	%f31, [%rd70], %f2;
	add.s32 	%r63, %r63, 4;
$L__BB0_12:
	setp.eq.s32 	%p10, %r14, 0;
	@%p10 bra 	$L__BB0_15;
	add.s32 	%r66, %r63, %r2;
	neg.s32 	%r65, %r14;
$L__BB0_14:
	.pragma "nounroll";
	mul.wide.s32 	%rd71, %r66, 4;
	add.s64 	%rd72, %rd2, %rd71;
	ld.global.u32 	%r59, [%rd72];
	mul.wide.s32 	%rd73, %r59, 4;
	add.s64 	%rd74, %rd1, %rd73;
	atom.global.add.f32 	%f32, [%rd74], %f2;
	add.s32 	%r66, %r66, 1;
	add.s32 	%r65, %r65, 1;
	setp.ne.s32 	%p11, %r65, 0;
	@%p11 bra 	$L__BB0_14;
$L__BB0_15:
	ret;

}
	// .globl	_Z28count_nonzeros_in_rows_indexPfPii
.visible .entry _Z28count_nonzeros_in_rows_indexPfPii(
	.param .u64 .ptr .align 1 _Z28count_nonzeros_in_rows_indexPfPii_param_0,
	.param .u64 .ptr .align 1 _Z28count_nonzeros_in_rows_indexPfPii_param_1,
	.param .u32 _Z28count_nonzeros_in_rows_indexPfPii_param_2
)
{
	.reg .pred 	%p<2>;
	.reg .b32 	%r<11>;
	.reg .b32 	%f<2>;
	.reg .b64 	%rd<9>;

	ld.param.u64 	%rd1, [_Z28count_nonzeros_in_rows_indexPfPii_param_0];
	ld.param.u64 	%rd2, [_Z28count_nonzeros_in_rows_indexPfPii_param_1];
	ld.param.u32 	%r2, [_Z28count_nonzeros_in_rows_indexPfPii_param_2];
	mov.u32 	%r3, %ntid.x;
	mov.u32 	%r4, %ctaid.x;
	mov.u32 	%r5, %tid.x;
	mad.lo.s32 	%r1, %r3, %r4, %r5;
	setp.ge.u32 	%p1, %r1, %r2;
	@%p1 bra 	$L__BB1_2;
	cvta.to.global.u64 	%rd3, %rd2;
	cvta.to.global.u64 	%rd4, %rd1;
	shl.b32 	%r6, %r1, 1;
	mul.wide.u32 	%rd5, %r6, 4;
	add.s64 	%rd6, %rd3, %rd5;
	ld.global.u32 	%r7, [%rd6+4];
	ld.global.u32 	%r8, [%rd6];
	sub.s32 	%r9, %r7, %r8;
	add.s32 	%r10, %r9, 1;
	cvt.rn.f32.s32 	%f1, %r10;
	mul.wide.u32 	%rd7, %r1, 4;
	add.s64 	%rd8, %rd4, %rd7;
	st.global.f32 	[%rd8], %f1;
$L__BB1_2:
	ret;

}
	// .globl	_Z16create_row_indexPiS_ii
.visible .entry _Z16create_row_indexPiS_ii(
	.param .u64 .ptr .align 1 _Z16create_row_indexPiS_ii_param_0,
	.param .u64 .ptr .align 1 _Z16create_row_indexPiS_ii_param_1,
	.param .u32 _Z16create_row_indexPiS_ii_param_2,
	.param .u32 _Z16create_row_indexPiS_ii_param_3
)
{
	.reg .pred 	%p<11>;
	.reg .b32 	%r<30>;
	.reg .b64 	%rd<21>;

	ld.param.u64 	%rd5, [_Z16create_row_indexPiS_ii_param_0];
	ld.param.u64 	%rd6, [_Z16create_row_indexPiS_ii_param_1];
	ld.param.u32 	%r10, [_Z16create_row_indexPiS_ii_param_3];
	cvta.to.global.u64 	%rd1, %rd6;
	cvta.to.global.u64 	%rd2, %rd5;
	mov.u32 	%r11, %ntid.x;
	mov.u32 	%r12, %ctaid.x;
	mov.u32 	%r13, %tid.x;
	mad.lo.s32 	%r1, %r11, %r12, %r13;
	setp.ge.u32 	%p1, %r1, %r10;
	@%p1 bra 	$L__BB2_13;
	setp.eq.s32 	%p2, %r1, 0;
	add.s32 	%r14, %r1, -1;
	add.s32 	%r2, %r10, -1;
	setp.ge.u32 	%p3, %r1, %r2;
	mul.wide.u32 	%rd7, %r14, 4;
	add.s64 	%rd3, %rd2, %rd7;
	mul.wide.u32 	%rd8, %r1, 4;
	add.s64 	%rd4, %rd2, %rd8;
	or.pred  	%p4, %p2, %p3;
	@%p4 bra 	$L__BB2_6;
	ld.global.u32 	%r21, [%rd3];
	ld.global.u32 	%r28, [%rd4];
	setp.ge.s32 	%p7, %r21, %r28;
	@%p7 bra 	$L__BB2_4;
	shl.b32 	%r22, %r28, 1;
	mul.wide.s32 	%rd13, %r22, 4;
	add.s64 	%rd14, %rd1, %rd13;
	st.global.u32 	[%rd14], %r1;
	ld.global.u32 	%r28, [%rd4];
$L__BB2_4:
	ld.global.u32 	%r23, [%rd4+4];
	setp.ge.s32 	%p8, %r28, %r23;
	@%p8 bra 	$L__BB2_9;
	shl.b32 	%r24, %r28, 1;
	mul.wide.s32 	%rd15, %r24, 4;
	add.s64 	%rd16, %rd1, %rd15;
	st.global.u32 	[%rd16+4], %r1;
	bra.uni 	$L__BB2_9;
$L__BB2_6:
	setp.ne.s32 	%p5, %r1, 0;
	@%p5 bra 	$L__BB2_9;
	ld.global.u32 	%r15, [%rd2];
	shl.b32 	%r16, %r15, 1;
	mul.wide.s32 	%rd9, %r16, 4;
	add.s64 	%rd10, %rd1, %rd9;
	mov.b32 	%r17, 0;
	st.global.u32 	[%rd10], %r17;
	ld.global.u32 	%r6, [%rd2];
	ld.global.u32 	%r18, [%rd2+4];
	setp.ge.s32 	%p6, %r6, %r18;
	@%p6 bra 	$L__BB2_9;
	shl.b32 	%r19, %r6, 1;
	mul.wide.s32 	%rd11, %r19, 4;
	add.s64 	%rd12, %rd1, %rd11;
	mov.b32 	%r20, 0;
	st.global.u32 	[%rd12+4], %r20;
$L__BB2_9:
	setp.ne.s32 	%p9, %r1, %r2;
	@%p9 bra 	$L__BB2_13;
	ld.global.u32 	%r25, [%rd3];
	ld.global.u32 	%r29, [%rd4];
	setp.ge.s32 	%p10, %r25, %r29;
	@%p10 bra 	$L__BB2_12;
	shl.b32 	%r26, %r29, 1;
	mul.wide.s32 	%rd17, %r26, 4;
	add.s64 	%rd18, %rd1, %rd17;
	st.global.u32 	[%rd18], %r1;
	ld.global.u32 	%r29, [%rd4];
$L__BB2_12:
	shl.b32 	%r27, %r29, 1;
	mul.wide.s32 	%rd19, %r27, 4;
	add.s64 	%rd20, %rd1, %rd19;
	st.global.u32 	[%rd20+4], %r1;
$L__BB2_13:
	ret;

}
	// .globl	_Z23cuda_compute_scores_smpPfS_PiS_ii
.visible .entry _Z23cuda_compute_scores_smpPfS_PiS_ii(
	.param .u64 .ptr .align 1 _Z23cuda_compute_scores_smpPfS_PiS_ii_param_0,
	.param .u64 .ptr .align 1 _Z23cuda_compute_scores_smpPfS_PiS_ii_param_1,
	.param .u64 .ptr .align 1 _Z23cuda_compute_scores_smpPfS_PiS_ii_param_2,
	.param .u64 .ptr .align 1 _Z23cuda_compute_scores_smpPfS_PiS_ii_param_3,
	.param .u32 _Z23cuda_compute_scores_smpPfS_PiS_ii_param_4,
	.param .u32 _Z23cuda_compute_scores_smpPfS_PiS_ii_param_5
)
{
	.reg .pred 	%p<36>;
	.reg .b32 	%r<105>;
	.reg .b32 	%f<78>;
	.reg .b64 	%rd<94>;

	ld.param.u64 	%rd9, [_Z23cuda_compute_scores_smpPfS_PiS_ii_param_0];
	ld.param.u64 	%rd10, [_Z23cuda_compute_scores_smpPfS_PiS_ii_param_1];
	ld.param.u64 	%rd11, [_Z23cuda_compute_scores_smpPfS_PiS_ii_param_2];
	ld.param.u64 	%rd12, [_Z23cuda_compute_scores_smpPfS_PiS_ii_param_3];
	ld.param.u32 	%r38, [_Z23cuda_compute_scores_smpPfS_PiS_ii_param_4];
	ld.param.u32 	%r37, [_Z23cuda_compute_scores_smpPfS_PiS_ii_param_5];
	cvta.to.global.u64 	%rd1, %rd10;
	cvta.to.global.u64 	%rd2, %rd11;
	cvta.to.global.u64 	%rd3, %rd12;
	mov.u32 	%r39, %tid.x;
	mov.u32 	%r40, %ntid.x;
	mov.u32 	%r41, %ctaid.x;
	mad.lo.s32 	%r1, %r40, %r41, %r39;
	setp.ge.s32 	%p1, %r1, %r38;
	@%p1 bra 	$L__BB3_61;
	mul.lo.s32 	%r2, %r37, %r1;
	setp.lt.s32 	%p2, %r37, 1;
	@%p2 bra 	$L__BB3_57;
	and.b32  	%r3, %r37, 15;
	setp.lt.u32 	%p3, %r37, 16;
	mov.b32 	%r93, 0;
	@%p3 bra 	$L__BB3_5;
	and.b32  	%r93, %r37, 2147483632;
	mov.b32 	%r98, 0;
$L__BB3_4:
	.pragma "nounroll";
	add.s32 	%r44, %r98, %r2;
	mul.wide.s32 	%rd13, %r44, 4;
	add.s64 	%rd14, %rd2, %rd13;
	ld.global.u32 	%r45, [%rd14];
	mul.wide.s32 	%rd15, %r45, 4;
	add.s64 	%rd16, %rd1, %rd15;
	ld.global.f32 	%f34, [%rd16];
	add.s64 	%rd17, %rd3, %rd13;
	st.global.f32 	[%rd17], %f34;
	ld.global.u32 	%r46, [%rd14+4];
	mul.wide.s32 	%rd18, %r46, 4;
	add.s64 	%rd19, %rd1, %rd18;
	ld.global.f32 	%f35, [%rd19];
	st.global.f32 	[%rd17+4], %f35;
	ld.global.u32 	%r47, [%rd14+8];
	mul.wide.s32 	%rd20, %r47, 4;
	add.s64 	%rd21, %rd1, %rd20;
	ld.global.f32 	%f36, [%rd21];
	st.global.f32 	[%rd17+8], %f36;
	ld.global.u32 	%r48, [%rd14+12];
	mul.wide.s32 	%rd22, %r48, 4;
	add.s64 	%rd23, %rd1, %rd22;
	ld.global.f32 	%f37, [%rd23];
	st.global.f32 	[%rd17+12], %f37;
	ld.global.u32 	%r49, [%rd14+16];
	mul.wide.s32 	%rd24, %r49, 4;
	add.s64 	%rd25, %rd1, %rd24;
	ld.global.f32 	%f38, [%rd25];
	st.global.f32 	[%rd17+16], %f38;
	ld.global.u32 	%r50, [%rd14+20];
	mul.wide.s32 	%rd26, %r50, 4;
	add.s64 	%rd27, %rd1, %rd26;
	ld.global.f32 	%f39, [%rd27];
	st.global.f32 	[%rd17+20], %f39;
	ld.global.u32 	%r51, [%rd14+24];
	mul.wide.s32 	%rd28, %r51, 4;
	add.s64 	%rd29, %rd1, %rd28;
	ld.global.f32 	%f40, [%rd29];
	st.global.f32 	[%rd17+24], %f40;
	ld.global.u32 	%r52, [%rd14+28];
	mul.wide.s32 	%rd30, %r52, 4;
	add.s64 	%rd31, %rd1, %rd30;
	ld.global.f32 	%f41, [%rd31];
	st.global.f32 	[%rd17+28], %f41;
	ld.global.u32 	%r53, [%rd14+32];
	mul.wide.s32 	%rd32, %r53, 4;
	add.s64 	%rd33, %rd1, %rd32;
	ld.global.f32 	%f42, [%rd33];
	st.global.f32 	[%rd17+32], %f42;
	ld.global.u32 	%r54, [%rd14+36];
	mul.wide.s32 	%rd34, %r54, 4;
	add.s64 	%rd35, %rd1, %rd34;
	ld.global.f32 	%f43, [%rd35];
	st.global.f32 	[%rd17+36], %f43;
	ld.global.u32 	%r55, [%rd14+40];
	mul.wide.s32 	%rd36, %r55, 4;
	add.s64 	%rd37, %rd1, %rd36;
	ld.global.f32 	%f44, [%rd37];
	st.global.f32 	[%rd17+40], %f44;
	ld.global.u32 	%r56, [%rd14+44];
	mul.wide.s32 	%rd38, %r56, 4;
	add.s64 	%rd39, %rd1, %rd38;
	ld.global.f32 	%f45, [%rd39];
	st.global.f32 	[%rd17+44], %f45;
	ld.global.u32 	%r57, [%rd14+48];
	mul.wide.s32 	%rd40, %r57, 4;
	add.s64 	%rd41, %rd1, %rd40;
	ld.global.f32 	%f46, [%rd41];
	st.global.f32 	[%rd17+48], %f46;
	ld.global.u32 	%r58, [%rd14+52];
	mul.wide.s32 	%rd42, %r58, 4;
	add.s64 	%rd43, %rd1, %rd42;
	ld.global.f32 	%f47, [%rd43];
	st.global.f32 	[%rd17+52], %f47;
	ld.global.u32 	%r59, [%rd14+56];
	mul.wide.s32 	%rd44, %r59, 4;
	add.s64 	%rd45, %rd1, %rd44;
	ld.global.f32 	%f48, [%rd45];
	st.global.f32 	[%rd17+56], %f48;
	ld.global.u32 	%r60, [%rd14+60];
	mul.wide.s32 	%rd46, %r60, 4;
	add.s64 	%rd47, %rd1, %rd46;
	ld.global.f32 	%f49, [%rd47];
	st.global.f32 	[%rd17+60], %f49;
	add.s32 	%r98, %r98, 16;
	setp.eq.s32 	%p4, %r98, %r93;
	@%p4 bra 	$L__BB3_5;
	bra.uni 	$L__BB3_4;
$L__BB3_5:
	setp.eq.s32 	%p5, %r3, 0;
	@%p5 bra 	$L__BB3_14;
	and.b32  	%r6, %r37, 7;
	setp.lt.u32 	%p6, %r3, 8;
	@%p6 bra 	$L__BB3_8;
	add.s32 	%r61, %r93, %r2;
	mul.wide.s32 	%rd48, %r61, 4;
	add.s64 	%rd49, %rd2, %rd48;
	ld.global.u32 	%r62, [%rd49];
	mul.wide.s32 	%rd50, %r62, 4;
	add.s64 	%rd51, %rd1, %rd50;
	ld.global.f32 	%f50, [%rd51];
	add.s64 	%rd52, %rd3, %rd48;
	st.global.f32 	[%rd52], %f50;
	ld.global.u32 	%r63, [%rd49+4];
	mul.wide.s32 	%rd53, %r63, 4;
	add.s64 	%rd54, %rd1, %rd53;
	ld.global.f32 	%f51, [%rd54];
	st.global.f32 	[%rd52+4], %f51;
	ld.global.u32 	%r64, [%rd49+8];
	mul.wide.s32 	%rd55, %r64, 4;
	add.s64 	%rd56, %rd1, %rd55;
	ld.global.f32 	%f52, [%rd56];
	st.global.f32 	[%rd52+8], %f52;
	ld.global.u32 	%r65, [%rd49+12];
	mul.wide.s32 	%rd57, %r65, 4;
	add.s64 	%rd58, %rd1, %rd57;
	ld.global.f32 	%f53, [%rd58];
	st.global.f32 	[%rd52+12], %f53;
	ld.global.u32 	%r66, [%rd49+16];
	mul.wide.s32 	%rd59, %r66, 4;
	add.s64 	%rd60, %rd1, %rd59;
	ld.global.f32 	%f54, [%rd60];
	st.global.f32 	[%rd52+16], %f54;
	ld.global.u32 	%r67, [%rd49+20];
	mul.wide.s32 	%rd61, %r67, 4;
	add.s64 	%rd62, %rd1, %rd61;
	ld.global.f32 	%f55, [%rd62];
	st.global.f32 	[%rd52+20], %f55;
	ld.global.u32 	%r68, [%rd49+24];
	mul.wide.s32 	%rd63, %r68, 4;
	add.s64 	%rd64, %rd1, %rd63;
	ld.global.f32 	%f56, [%rd64];
	st.global.f32 	[%rd52+24], %f56;
	ld.global.u32 	%r69, [%rd49+28];
	mul.wide.s32 	%rd65, %r69, 4;
	add.s64 	%rd66, %rd1, %rd65;
	ld.global.f32 	%f57, [%rd66];
	st.global.f32 	[%rd52+28], %f57;
	add.s32 	%r93, %r93, 8;
$L__BB3_8:
	setp.eq.s32 	%p7, %r6, 0;
	@%p7 bra 	$L__BB3_14;
	and.b32  	%r9, %r37, 3;
	setp.lt.u32 	%p8, %r6, 4;
	@%p8 bra 	$L__BB3_11;
	add.s32 	%r70, %r93, %r2;
	mul.wide.s32 	%rd67, %r70, 4;
	add.s64 	%rd68, %rd2, %rd67;
	ld.global.u32 	%r71, [%rd68];
	mul.wide.s32 	%rd69, %r71, 4;
	add.s64 	%rd70, %rd1, %rd69;
	ld.global.f32 	%f58, [%rd70];
	add.s64 	%rd71, %rd3, %rd67;
	st.global.f32 	[%rd71], %f58;
	ld.global.u32 	%r72, [%rd68+4];
	mul.wide.s32 	%rd72, %r72, 4;
	add.s64 	%rd73, %rd1, %rd72;
	ld.global.f32 	%f59, [%rd73];
	st.global.f32 	[%rd71+4], %f59;
	ld.global.u32 	%r73, [%rd68+8];
	mul.wide.s32 	%rd74, %r73, 4;
	add.s64 	%rd75, %rd1, %rd74;
	ld.global.f32 	%f60, [%rd75];
	st.global.f32 	[%rd71+8], %f60;
	ld.global.u32 	%r74, [%rd68+12];
	mul.wide.s32 	%rd76, %r74, 4;
	add.s64 	%rd77, %rd1, %rd76;
	ld.global.f32 	%f61, [%rd77];
	st.global.f32 	[%rd71+12], %f61;
	add.s32 	%r93, %r93, 4;
$L__BB3_11:
	setp.eq.s32 	%p9, %r9, 0;
	@%p9 bra 	$L__BB3_14;
	mov.b32 	%r97, 0;
$L__BB3_13:
	.pragma "nounroll";
	add.s32 	%r76, %r93, %r2;
	mul.wide.s32 	%rd78, %r76, 4;
	add.s64 	%rd79, %rd2, %rd78;
	ld.global.u32 	%r77, [%rd79];
	mul.wide.s32 	%rd80, %r77, 4;
	add.s64 	%rd81, %rd1, %rd80;
	ld.global.f32 	%f62, [%rd81];
	add.s64 	%rd82, %rd3, %rd78;
	st.global.f32 	[%rd82], %f62;
	add.s32 	%r93, %r93, 1;
	add.s32 	%r97, %r97, 1;
	setp.ne.s32 	%p10, %r97, %r9;
	@%p10 bra 	$L__BB3_13;
$L__BB3_14:
	setp.eq.s32 	%p11, %r37, 1;
	@%p11 bra 	$L__BB3_57;
	add.s32 	%r79, %r37, -1;
	add.s32 	%r16, %r37, -2;
	add.s32 	%r80, %r37, 7;
	and.b32  	%r81, %r80, 7;
	add.s32 	%r17, %r81, -1;
	add.s32 	%r82, %r37, 3;
	and.b32  	%r18, %r82, 3;
	and.b32  	%r19, %r79, 7;
	and.b32  	%r20, %r79, -8;
	and.b32  	%r21, %r80, 3;
	and.b32  	%r22, %r82, 1;
	neg.s32 	%r23, %r20;
	add.s64 	%rd4, %rd3, 16;
	mov.b32 	%r99, 0;
$L__BB3_16:
	setp.lt.u32 	%p12, %r16, 7;
	mov.b32 	%r103, 0;
	@%p12 bra 	$L__BB3_35;
	mov.u32 	%r100, %r2;
	mov.u32 	%r101, %r23;
$L__BB3_18:
	.pragma "nounroll";
	mul.wide.s32 	%rd83, %r100, 4;
	add.s64 	%rd5, %rd4, %rd83;
	ld.global.f32 	%f1, [%rd5+-16];
	ld.global.f32 	%f66, [%rd5+-12];
	setp.leu.f32 	%p13, %f1, %f66;
	@%p13 bra 	$L__BB3_20;
	st.global.f32 	[%rd5+-12], %f1;
	st.global.f32 	[%rd5+-16], %f66;
	mov.f32 	%f66, %f1;
$L__BB3_20:
	ld.global.f32 	%f67, [%rd5+-8];
	setp.leu.f32 	%p14, %f66, %f67;
	@%p14 bra 	$L__BB3_22;
	st.global.f32 	[%rd5+-8], %f66;
	st.global.f32 	[%rd5+-12], %f67;
	mov.f32 	%f67, %f66;
$L__BB3_22:
	ld.global.f32 	%f68, [%rd5+-4];
	setp.leu.f32 	%p15, %f67, %f68;
	@%p15 bra 	$L__BB3_24;
	st.global.f32 	[%rd5+-4], %f67;
	st.global.f32 	[%rd5+-8], %f68;
	mov.f32 	%f68, %f67;
$L__BB3_24:
	ld.global.f32 	%f69, [%rd5];
	setp.leu.f32 	%p16, %f68, %f69;
	@%p16 bra 	$L__BB3_26;
	st.global.f32 	[%rd5], %f68;
	st.global.f32 	[%rd5+-4], %f69;
	mov.f32 	%f69, %f68;
$L__BB3_26:
	ld.global.f32 	%f70, [%rd5+4];
	setp.leu.f32 	%p17, %f69, %f70;
	@%p17 bra 	$L__BB3_28;
	st.global.f32 	[%rd5+4], %f69;
	st.global.f32 	[%rd5], %f70;
	mov.f32 	%f70, %f69;
$L__BB3_28:
	ld.global.f32 	%f71, [%rd5+8];
	setp.leu.f32 	%p18, %f70, %f71;
	@%p18 bra 	$L__BB3_30;
	st.global.f32 	[%rd5+8], %f70;
	st.global.f32 	[%rd5+4], %f71;
	mov.f32 	%f71, %f70;
$L__BB3_30:
	ld.global.f32 	%f72, [%rd5+12];
	setp.leu.f32 	%p19, %f71, %f72;
	@%p19 bra 	$L__BB3_32;
	st.global.f32 	[%rd5+12], %f71;
	st.global.f32 	[%rd5+8], %f72;
	mov.f32 	%f72, %f71;
$L__BB3_32:
	ld.global.f32 	%f16, [%rd5+16];
	setp.leu.f32 	%p20, %f72, %f16;
	@%p20 bra 	$L__BB3_34;
	st.global.f32 	[%rd5+16], %f72;
	st.global.f32 	[%rd5+12], %f16;
$L__BB3_34:
	add.s32 	%r101, %r101, 8;
	add.s32 	%r100, %r100, 8;
	setp.ne.s32 	%p21, %r101, 0;
	mov.u32 	%r103, %r20;
	@%p21 bra 	$L__BB3_18;
$L__BB3_35:
	setp.eq.s32 	%p22, %r19, 0;
	@%p22 bra 	$L__BB3_56;
	setp.lt.u32 	%p23, %r17, 3;
	@%p23 bra 	$L__BB3_46;
	add.s32 	%r84, %r103, %r2;
	mul.wide.s32 	%rd84, %r84, 4;
	add.s64 	%rd6, %rd3, %rd84;
	ld.global.f32 	%f17, [%rd6];
	ld.global.f32 	%f73, [%rd6+4];
	setp.leu.f32 	%p24, %f17, %f73;
	@%p24 bra 	$L__BB3_39;
	st.global.f32 	[%rd6+4], %f17;
	st.global.f32 	[%rd6], %f73;
	mov.f32 	%f73, %f17;
$L__BB3_39:
	ld.global.f32 	%f74, [%rd6+8];
	setp.leu.f32 	%p25, %f73, %f74;
	@%p25 bra 	$L__BB3_41;
	st.global.f32 	[%rd6+8], %f73;
	st.global.f32 	[%rd6+4], %f74;
	mov.f32 	%f74, %f73;
$L__BB3_41:
	ld.global.f32 	%f75, [%rd6+12];
	setp.leu.f32 	%p26, %f74, %f75;
	@%p26 bra 	$L__BB3_43;
	st.global.f32 	[%rd6+12], %f74;
	st.global.f32 	[%rd6+8], %f75;
	mov.f32 	%f75, %f74;
$L__BB3_43:
	ld.global.f32 	%f24, [%rd6+16];
	setp.leu.f32 	%p27, %f75, %f24;
	@%p27 bra 	$L__BB3_45;
	st.global.f32 	[%rd6+16], %f75;
	st.global.f32 	[%rd6+12], %f24;
$L__BB3_45:
	add.s32 	%r103, %r103, 4;
$L__BB3_46:
	setp.eq.s32 	%p28, %r21, 0;
	@%p28 bra 	$L__BB3_56;
	setp.eq.s32 	%p29, %r18, 1;
	@%p29 bra 	$L__BB3_53;
	add.s32 	%r85, %r103, %r2;
	mul.wide.s32 	%rd85, %r85, 4;
	add.s64 	%rd7, %rd3, %rd85;
	ld.global.f32 	%f25, [%rd7];
	ld.global.f32 	%f76, [%rd7+4];
	setp.leu.f32 	%p30, %f25, %f76;
	@%p30 bra 	$L__BB3_50;
	st.global.f32 	[%rd7+4], %f25;
	st.global.f32 	[%rd7], %f76;
	mov.f32 	%f76, %f25;
$L__BB3_50:
	ld.global.f32 	%f28, [%rd7+8];
	setp.leu.f32 	%p31, %f76, %f28;
	@%p31 bra 	$L__BB3_52;
	st.global.f32 	[%rd7+8], %f76;
	st.global.f32 	[%rd7+4], %f28;
$L__BB3_52:
	add.s32 	%r103, %r103, 2;
$L__BB3_53:
	setp.eq.s32 	%p32, %r22, 0;
	@%p32 bra 	$L__BB3_56;
	add.s32 	%r86, %r103, %r2;
	mul.wide.s32 	%rd86, %r86, 4;
	add.s64 	%rd8, %rd3, %rd86;
	ld.global.f32 	%f29, [%rd8];
	ld.global.f32 	%f30, [%rd8+4];
	setp.leu.f32 	%p33, %f29, %f30;
	@%p33 bra 	$L__BB3_56;
	st.global.f32 	[%rd8+4], %f29;
	st.global.f32 	[%rd8], %f30;
$L__BB3_56:
	add.s32 	%r99, %r99, 1;
	setp.ne.s32 	%p34, %r99, %r37;
	@%p34 bra 	$L__BB3_16;
$L__BB3_57:
	and.b32  	%r87, %r37, 1;
	setp.eq.b32 	%p35, %r87, 1;
	@%p35 bra 	$L__BB3_59;
	shr.s32 	%r91, %r37, 1;
	add.s32 	%r92, %r2, %r91;
	mul.wide.s32 	%rd89, %r92, 4;
	add.s64 	%rd90, %rd3, %rd89;
	ld.global.f32 	%f63, [%rd90+-4];
	ld.global.f32 	%f64, [%rd90];
	add.f32 	%f65, %f63, %f64;
	mul.f32 	%f77, %f65, 0f3F000000;
	bra.uni 	$L__BB3_60;
$L__BB3_59:
	add.s32 	%r88, %r37, -1;
	shr.s32 	%r89, %r88, 1;
	add.s32 	%r90, %r89, %r2;
	mul.wide.s32 	%rd87, %r90, 4;
	add.s64 	%rd88, %rd3, %rd87;
	ld.global.f32 	%f77, [%rd88];
$L__BB3_60:
	cvta.to.global.u64 	%rd91, %rd9;
	mul.wide.s32 	%rd92, %r1, 4;
	add.s64 	%rd93, %rd91, %rd92;
	st.global.f32 	[%rd93], %f77;
$L__BB3_61:
	ret;

}
	// .globl	_Z24cuda_compute_scores_ssmpPfS_S_PiS_S_ii
.visible .entry _Z24cuda_compute_scores_ssmpPfS_S_PiS_S_ii(
	.param .u64 .ptr .align 1 _Z24cuda_compute_scores_ssmpPfS_S_PiS_S_ii_param_0,
	.param .u64 .ptr .align 1 _Z24cuda_compute_scores_ssmpPfS_S_PiS_S_ii_param_1,
	.param .u64 .ptr .align 1 _Z24cuda_compute_scores_ssmpPfS_S_PiS_S_ii_param_2,
	.param .u64 .ptr .align 1 _Z24cuda_compute_scores_ssmpPfS_S_PiS_S_ii_param_3,
	.param .u64 .ptr .align 1 _Z24cuda_compute_scores_ssmpPfS_S_PiS_S_ii_param_4,
	.param .u64 .ptr .align 1 _Z24cuda_compute_scores_ssmpPfS_S_PiS_S_ii_param_5,
	.param .u32 _Z24cuda_compute_scores_ssmpPfS_S_PiS_S_ii_param_6,
	.param .u32 _Z24cuda_compute_scores_ssmpPfS_S_PiS_S_ii_param_7
)
{
	.reg .pred 	%p<36>;
	.reg .b32 	%r<105>;
	.reg .b32 	%f<79>;
	.reg .b64 	%rd<97>;

	ld.param.u64 	%rd9, [_Z24cuda_compute_scores_ssmpPfS_S_PiS_S_ii_param_0];
	ld.param.u64 	%rd10, [_Z24cuda_compute_scores_ssmpPfS_S_PiS_S_ii_param_1];
	ld.param.u64 	%rd11, [_Z24cuda_compute_scores_ssmpPfS_S_PiS_S_ii_param_2];
	ld.param.u64 	%rd12, [_Z24cuda_compute_scores_ssmpPfS_S_PiS_S_ii_param_3];
	ld.param.u64 	%rd13, [_Z24cuda_compute_scores_ssmpPfS_S_PiS_S_ii_param_5];
	ld.param.u32 	%r38, [_Z24cuda_compute_scores_ssmpPfS_S_PiS_S_ii_param_6];
	ld.param.u32 	%r37, [_Z24cuda_compute_scores_ssmpPfS_S_PiS_S_ii_param_7];
	cvta.to.global.u64 	%rd1, %rd11;
	cvta.to.global.u64 	%rd2, %rd12;
	cvta.to.global.u64 	%rd3, %rd13;
	mov.u32 	%r39, %tid.x;
	mov.u32 	%r40, %ntid.x;
	mov.u32 	%r41, %ctaid.x;
	mad.lo.s32 	%r1, %r40, %r41, %r39;
	setp.ge.s32 	%p1, %r1, %r38;
	@%p1 bra 	$L__BB4_61;
	mul.lo.s32 	%r2, %r37, %r1;
	setp.lt.s32 	%p2, %r37, 1;
	@%p2 bra 	$L__BB4_57;
	and.b32  	%r3, %r37, 15;
	setp.lt.u32 	%p3, %r37, 16;
	mov.b32 	%r93, 0;
	@%p3 bra 	$L__BB4_5;
	and.b32  	%r93, %r37, 2147483632;
	mov.b32 	%r98, 0;
$L__BB4_4:
	.pragma "nounroll";
	add.s32 	%r44, %r98, %r2;
	mul.wide.s32 	%rd14, %r44, 4;
	add.s64 	%rd15, %rd2, %rd14;
	ld.global.u32 	%r45, [%rd15];
	mul.wide.s32 	%rd16, %r45, 4;
	add.s64 	%rd17, %rd1, %rd16;
	ld.global.f32 	%f34, [%rd17];
	add.s64 	%rd18, %rd3, %rd14;
	st.global.f32 	[%rd18], %f34;
	ld.global.u32 	%r46, [%rd15+4];
	mul.wide.s32 	%rd19, %r46, 4;
	add.s64 	%rd20, %rd1, %rd19;
	ld.global.f32 	%f35, [%rd20];
	st.global.f32 	[%rd18+4], %f35;
	ld.global.u32 	%r47, [%rd15+8];
	mul.wide.s32 	%rd21, %r47, 4;
	add.s64 	%rd22, %rd1, %rd21;
	ld.global.f32 	%f36, [%rd22];
	st.global.f32 	[%rd18+8], %f36;
	ld.global.u32 	%r48, [%rd15+12];
	mul.wide.s32 	%rd23, %r48, 4;
	add.s64 	%rd24, %rd1, %rd23;
	ld.global.f32 	%f37, [%rd24];
	st.global.f32 	[%rd18+12], %f37;
	ld.global.u32 	%r49, [%rd15+16];
	mul.wide.s32 	%rd25, %r49, 4;
	add.s64 	%rd26, %rd1, %rd25;
	ld.global.f32 	%f38, [%rd26];
	st.global.f32 	[%rd18+16], %f38;
	ld.global.u32 	%r50, [%rd15+20];
	mul.wide.s32 	%rd27, %r50, 4;
	add.s64 	%rd28, %rd1, %rd27;
	ld.global.f32 	%f39, [%rd28];
	st.global.f32 	[%rd18+20], %f39;
	ld.global.u32 	%r51, [%rd15+24];
	mul.wide.s32 	%rd29, %r51, 4;
	add.s64 	%rd30, %rd1, %rd29;
	ld.global.f32 	%f40, [%rd30];
	st.global.f32 	[%rd18+24], %f40;
	ld.global.u32 	%r52, [%rd15+28];
	mul.wide.s32 	%rd31, %r52, 4;
	add.s64 	%rd32, %rd1, %rd31;
	ld.global.f32 	%f41, [%rd32];
	st.global.f32 	[%rd18+28], %f41;
	ld.global.u32 	%r53, [%rd15+32];
	mul.wide.s32 	%rd33, %r53, 4;
	add.s64 	%rd34, %rd1, %rd33;
	ld.global.f32 	%f42, [%rd34];
	st.global.f32 	[%rd18+32], %f42;
	ld.global.u32 	%r54, [%rd15+36];
	mul.wide.s32 	%rd35, %r54, 4;
	add.s64 	%rd36, %rd1, %rd35;
	ld.global.f32 	%f43, [%rd36];
	st.global.f32 	[%rd18+36], %f43;
	ld.global.u32 	%r55, [%rd15+40];
	mul.wide.s32 	%rd37, %r55, 4;
	add.s64 	%rd38, %rd1, %rd37;
	ld.global.f32 	%f44, [%rd38];
	st.global.f32 	[%rd18+40], %f44;
	ld.global.u32 	%r56, [%rd15+44];
	mul.wide.s32 	%rd39, %r56, 4;
	add.s64 	%rd40, %rd1, %rd39;
	ld.global.f32 	%f45, [%rd40];
	st.global.f32 	[%rd18+44], %f45;
	ld.global.u32 	%r57, [%rd15+48];
	mul.wide.s32 	%rd41, %r57, 4;
	add.s64 	%rd42, %rd1, %rd41;
	ld.global.f32 	%f46, [%rd42];
	st.global.f32 	[%rd18+48], %f46;
	ld.global.u32 	%r58, [%rd15+52];
	mul.wide.s32 	%rd43, %r58, 4;
	add.s64 	%rd44, %rd1, %rd43;
	ld.global.f32 	%f47, [%rd44];
	st.global.f32 	[%rd18+52], %f47;
	ld.global.u32 	%r59, [%rd15+56];
	mul.wide.s32 	%rd45, %r59, 4;
	add.s64 	%rd46, %rd1, %rd45;
	ld.global.f32 	%f48, [%rd46];
	st.global.f32 	[%rd18+56], %f48;
	ld.global.u32 	%r60, [%rd15+60];
	mul.wide.s32 	%rd47, %r60, 4;
	add.s64 	%rd48, %rd1, %rd47;
	ld.global.f32 	%f49, [%rd48];
	st.global.f32 	[%rd18+60], %f49;
	add.s32 	%r98, %r98, 16;
	setp.eq.s32 	%p4, %r98, %r93;
	@%p4 bra 	$L__BB4_5;
	bra.uni 	$L__BB4_4;
$L__BB4_5:
	setp.eq.s32 	%p5, %r3, 0;
	@%p5 bra 	$L__BB4_14;
	and.b32  	%r6, %r37, 7;
	setp.lt.u32 	%p6, %r3, 8;
	@%p6 bra 	$L__BB4_8;
	add.s32 	%r61, %r93, %r2;
	mul.wide.s32 	%rd49, %r61, 4;
	add.s64 	%rd50, %rd2, %rd49;
	ld.global.u32 	%r62, [%rd50];
	mul.wide.s32 	%rd51, %r62, 4;
	add.s64 	%rd52, %rd1, %rd51;
	ld.global.f32 	%f50, [%rd52];
	add.s64 	%rd53, %rd3, %rd49;
	st.global.f32 	[%rd53], %f50;
	ld.global.u32 	%r63, [%rd50+4];
	mul.wide.s32 	%rd54, %r63, 4;
	add.s64 	%rd55, %rd1, %rd54;
	ld.global.f32 	%f51, [%rd55];
	st.global.f32 	[%rd53+4], %f51;
	ld.global.u32 	%r64, [%rd50+8];
	mul.wide.s32 	%rd56, %r64, 4;
	add.s64 	%rd57, %rd1, %rd56;
	ld.global.f32 	%f52, [%rd57];
	st.global.f32 	[%rd53+8], %f52;
	ld.global.u32 	%r65, [%rd50+12];
	mul.wide.s32 	%rd58, %r65, 4;
	add.s64 	%rd59, %rd1, %rd58;
	ld.global.f32 	%f53, [%rd59];
	st.global.f32 	[%rd53+12], %f53;
	ld.global.u32 	%r66, [%rd50+16];
	mul.wide.s32 	%rd60, %r66, 4;
	add.s64 	%rd61, %rd1, %rd60;
	ld.global.f32 	%f54, [%rd61];
	st.global.f32 	[%rd53+16], %f54;
	ld.global.u32 	%r67, [%rd50+20];
	mul.wide.s32 	%rd62, %r67, 4;
	add.s64 	%rd63, %rd1, %rd62;
	ld.global.f32 	%f55, [%rd63];
	st.global.f32 	[%rd53+20], %f55;
	ld.global.u32 	%r68, [%rd50+24];
	mul.wide.s32 	%rd64, %r68, 4;
	add.s64 	%rd65, %rd1, %rd64;
	ld.global.f32 	%f56, [%rd65];
	st.global.f32 	[%rd53+24], %f56;
	ld.global.u32 	%r69, [%rd50+28];
	mul.wide.s32 	%rd66, %r69, 4;
	add.s64 	%rd67, %rd1, %rd66;
	ld.global.f32 	%f57, [%rd67];
	st.global.f32 	[%rd53+28], %f57;
	add.s32 	%r93, %r93, 8;
$L__BB4_8:
	setp.eq.s32 	%p7, %r6, 0;
	@%p7 bra 	$L__BB4_14;
	and.b32  	%r9, %r37, 3;
	setp.lt.u32 	%p8, %r6, 4;
	@%p8 bra 	$L__BB4_11;
	add.s32 	%r70, %r93, %r2;
	mul.wide.s32 	%rd68, %r70, 4;
	add.s64 	%rd69, %rd2, %rd68;
	ld.global.u32 	%r71, [%rd69];
	mul.wide.s32 	%rd70, %r71, 4;
	add.s64 	%rd71, %rd1, %rd70;
	ld.global.f32 	%f58, [%rd71];
	add.s64 	%rd72, %rd3, %rd68;
	st.global.f32 	[%rd72], %f58;
	ld.global.u32 	%r72, [%rd69+4];
	mul.wide.s32 	%rd73, %r72, 4;
	add.s64 	%rd74, %rd1, %rd73;
	ld.global.f32 	%f59, [%rd74];
	st.global.f32 	[%rd72+4], %f59;
	ld.global.u32 	%r73, [%rd69+8];
	mul.wide.s32 	%rd75, %r73, 4;
	add.s64 	%rd76, %rd1, %rd75;
	ld.global.f32 	%f60, [%rd76];
	st.global.f32 	[%rd72+8], %f60;
	ld.global.u32 	%r74, [%rd69+12];
	mul.wide.s32 	%rd77, %r74, 4;
	add.s64 	%rd78, %rd1, %rd77;
	ld.global.f32 	%f61, [%rd78];
	st.global.f32 	[%rd72+12], %f61;
	add.s32 	%r93, %r93, 4;
$L__BB4_11:
	setp.eq.s32 	%p9, %r9, 0;
	@%p9 bra 	$L__BB4_14;
	mov.b32 	%r97, 0;
$L__BB4_13:
	.pragma "nounroll";
	add.s32 	%r76, %r93, %r2;
	mul.wide.s32 	%rd79, %r76, 4;
	add.s64 	%rd80, %rd2, %rd79;
	ld.global.u32 	%r77, [%rd80];
	mul.wide.s32 	%rd81, %r77, 4;
	add.s64 	%rd82, %rd1, %rd81;
	ld.global.f32 	%f62, [%rd82];
	add.s64 	%rd83, %rd3, %rd79;
	st.global.f32 	[%rd83], %f62;
	add.s32 	%r93, %r93, 1;
	add.s32 	%r97, %r97, 1;
	setp.ne.s32 	%p10, %r97, %r9;
	@%p10 bra 	$L__BB4_13;
$L__BB4_14:
	setp.eq.s32 	%p11, %r37, 1;
	@%p11 bra 	$L__BB4_57;
	add.s32 	%r79, %r37, -1;
	add.s32 	%r16, %r37, -2;
	add.s32 	%r80, %r37, 7;
	and.b32  	%r81, %r80, 7;
	add.s32 	%r17, %r81, -1;
	add.s32 	%r82, %r37, 3;
	and.b32  	%r18, %r82, 3;
	and.b32  	%r19, %r79, 7;
	and.b32  	%r20, %r79, -8;
	and.b32  	%r21, %r80, 3;
	and.b32  	%r22, %r82, 1;
	neg.s32 	%r23, %r20;
	add.s64 	%rd4, %rd3, 16;
	mov.b32 	%r99, 0;
$L__BB4_16:
	setp.lt.u32 	%p12, %r16, 7;
	mov.b32 	%r103, 0;
	@%p12 bra 	$L__BB4_35;
	mov.u32 	%r100, %r2;
	mov.u32 	%r101, %r23;
$L__BB4_18:
	.pragma "nounroll";
	mul.wide.s32 	%rd84, %r100, 4;
	add.s64 	%rd5, %rd4, %rd84;
	ld.global.f32 	%f1, [%rd5+-16];
	ld.global.f32 	%f67, [%rd5+-12];
	setp.leu.f32 	%p13, %f1, %f67;
	@%p13 bra 	$L__BB4_20;
	st.global.f32 	[%rd5+-12], %f1;
	st.global.f32 	[%rd5+-16], %f67;
	mov.f32 	%f67, %f1;
$L__BB4_20:
	ld.global.f32 	%f68, [%rd5+-8];
	setp.leu.f32 	%p14, %f67, %f68;
	@%p14 bra 	$L__BB4_22;
	st.global.f32 	[%rd5+-8], %f67;
	st.global.f32 	[%rd5+-12], %f68;
	mov.f32 	%f68, %f67;
$L__BB4_22:
	ld.global.f32 	%f69, [%rd5+-4];
	setp.leu.f32 	%p15, %f68, %f69;
	@%p15 bra 	$L__BB4_24;
	st.global.f32 	[%rd5+-4], %f68;
	st.global.f32 	[%rd5+-8], %f69;
	mov.f32 	%f69, %f68;
$L__BB4_24:
	ld.global.f32 	%f70, [%rd5];
	setp.leu.f32 	%p16, %f69, %f70;
	@%p16 bra 	$L__BB4_26;
	st.global.f32 	[%rd5], %f69;
	st.global.f32 	[%rd5+-4], %f70;
	mov.f32 	%f70, %f69;
$L__BB4_26:
	ld.global.f32 	%f71, [%rd5+4];
	setp.leu.f32 	%p17, %f70, %f71;
	@%p17 bra 	$L__BB4_28;
	st.global.f32 	[%rd5+4], %f70;
	st.global.f32 	[%rd5], %f71;
	mov.f32 	%f71, %f70;
$L__BB4_28:
	ld.global.f32 	%f72, [%rd5+8];
	setp.leu.f32 	%p18, %f71, %f72;
	@%p18 bra 	$L__BB4_30;
	st.global.f32 	[%rd5+8], %f71;
	st.global.f32 	[%rd5+4], %f72;
	mov.f32 	%f72, %f71;
$L__BB4_30:
	ld.global.f32 	%f73, [%rd5+12];
	setp.leu.f32 	%p19, %f72, %f73;
	@%p19 bra 	$L__BB4_32;
	st.global.f32 	[%rd5+12], %f72;
	st.global.f32 	[%rd5+8], %f73;
	mov.f32 	%f73, %f72;
$L__BB4_32:
	ld.global.f32 	%f16, [%rd5+16];
	setp.leu.f32 	%p20, %f73, %f16;
	@%p20 bra 	$L__BB4_34;
	st.global.f32 	[%rd5+16], %f73;
	st.global.f32 	[%rd5+12], %f16;
$L__BB4_34:
	add.s32 	%r101, %r101, 8;
	add.s32 	%r100, %r100, 8;
	setp.ne.s32 	%p21, %r101, 0;
	mov.u32 	%r103, %r20;
	@%p21 bra 	$L__BB4_18;
$L__BB4_35:
	setp.eq.s32 	%p22, %r19, 0;
	@%p22 bra 	$L__BB4_56;
	setp.lt.u32 	%p23, %r17, 3;
	@%p23 bra 	$L__BB4_46;
	add.s32 	%r84, %r103, %r2;
	mul.wide.s32 	%rd85, %r84, 4;
	add.s64 	%rd6, %rd3, %rd85;
	ld.global.f32 	%f17, [%rd6];
	ld.global.f32 	%f74, [%rd6+4];
	setp.leu.f32 	%p24, %f17, %f74;
	@%p24 bra 	$L__BB4_39;
	st.global.f32 	[%rd6+4], %f17;
	st.global.f32 	[%rd6], %f74;
	mov.f32 	%f74, %f17;
$L__BB4_39:
	ld.global.f32 	%f75, [%rd6+8];
	setp.leu.f32 	%p25, %f74, %f75;
	@%p25 bra 	$L__BB4_41;
	st.global.f32 	[%rd6+8], %f74;
	st.global.f32 	[%rd6+4], %f75;
	mov.f32 	%f75, %f74;
$L__BB4_41:
	ld.global.f32 	%f76, [%rd6+12];
	setp.leu.f32 	%p26, %f75, %f76;
	@%p26 bra 	$L__BB4_43;
	st.global.f32 	[%rd6+12], %f75;
	st.global.f32 	[%rd6+8], %f76;
	mov.f32 	%f76, %f75;
$L__BB4_43:
	ld.global.f32 	%f24, [%rd6+16];
	setp.leu.f32 	%p27, %f76, %f24;
	@%p27 bra 	$L__BB4_45;
	st.global.f32 	[%rd6+16], %f76;
	st.global.f32 	[%rd6+12], %f24;
$L__BB4_45:
	add.s32 	%r103, %r103, 4;
$L__BB4_46:
	setp.eq.s32 	%p28, %r21, 0;
	@%p28 bra 	$L__BB4_56;
	setp.eq.s32 	%p29, %r18, 1;
	@%p29 bra 	$L__BB4_53;
	add.s32 	%r85, %r103, %r2;
	mul.wide.s32 	%rd86, %r85, 4;
	add.s64 	%rd7, %rd3, %rd86;
	ld.global.f32 	%f25, [%rd7];
	ld.global.f32 	%f77, [%rd7+4];
	setp.leu.f32 	%p30, %f25, %f77;
	@%p30 bra 	$L__BB4_50;
	st.global.f32 	[%rd7+4], %f25;
	st.global.f32 	[%rd7], %f77;
	mov.f32 	%f77, %f25;
$L__BB4_50:
	ld.global.f32 	%f28, [%rd7+8];
	setp.leu.f32 	%p31, %f77, %f28;
	@%p31 bra 	$L__BB4_52;
	st.global.f32 	[%rd7+8], %f77;
	st.global.f32 	[%rd7+4], %f28;
$L__BB4_52:
	add.s32 	%r103, %r103, 2;
$L__BB4_53:
	setp.eq.s32 	%p32, %r22, 0;
	@%p32 bra 	$L__BB4_56;
	add.s32 	%r86, %r103, %r2;
	mul.wide.s32 	%rd87, %r86, 4;
	add.s64 	%rd8, %rd3, %rd87;
	ld.global.f32 	%f29, [%rd8];
	ld.global.f32 	%f30, [%rd8+4];
	setp.leu.f32 	%p33, %f29, %f30;
	@%p33 bra 	$L__BB4_56;
	st.global.f32 	[%rd8+4], %f29;
	st.global.f32 	[%rd8], %f30;
$L__BB4_56:
	add.s32 	%r99, %r99, 1;
	setp.ne.s32 	%p34, %r99, %r37;
	@%p34 bra 	$L__BB4_16;
$L__BB4_57:
	and.b32  	%r87, %r37, 1;
	setp.eq.b32 	%p35, %r87, 1;
	@%p35 bra 	$L__BB4_59;
	shr.s32 	%r91, %r37, 1;
	add.s32 	%r92, %r2, %r91;
	mul.wide.s32 	%rd90, %r92, 4;
	add.s64 	%rd91, %rd3, %rd90;
	ld.global.f32 	%f63, [%rd91+-4];
	ld.global.f32 	%f64, [%rd91];
	add.f32 	%f65, %f63, %f64;
	mul.f32 	%f78, %f65, 0f3F000000;
	bra.uni 	$L__BB4_60;
$L__BB4_59:
	add.s32 	%r88, %r37, -1;
	shr.s32 	%r89, %r88, 1;
	add.s32 	%r90, %r89, %r2;
	mul.wide.s32 	%rd88, %r90, 4;
	add.s64 	%rd89, %rd3, %rd88;
	ld.global.f32 	%f78, [%rd89];
$L__BB4_60:
	cvta.to.global.u64 	%rd92, %rd10;
	mul.wide.s32 	%rd93, %r1, 4;
	add.s64 	%rd94, %rd92, %rd93;
	st.global.f32 	[%rd94], %f78;
	abs.f32 	%f66, %f78;
	cvta.to.global.u64 	%rd95, %rd9;
	add.s64 	%rd96, %rd95, %rd93;
	st.global.f32 	[%rd96], %f66;
$L__BB4_61:
	ret;

}
	// .globl	_Z23cuda_update_scores_ssmpPfS_S_PiS_S0_S0_iii
.visible .entry _Z23cuda_update_scores_ssmpPfS_S_PiS_S0_S0_iii(
	.param .u64 .ptr .align 1 _Z23cuda_update_scores_ssmpPfS_S_PiS_S0_S0_iii_param_0,
	.param .u64 .ptr .align 1 _Z23cuda_update_scores_ssmpPfS_S_PiS_S0_S0_iii_param_1,
	.param .u64 .ptr .align 1 _Z23cuda_update_scores_ssmpPfS_S_PiS_S0_S0_iii_param_2,
	.param .u64 .ptr .align 1 _Z23cuda_update_scores_ssmpPfS_S_PiS_S0_S0_iii_param_3,
	.param .u64 .ptr .align 1 _Z23cuda_update_scores_ssmpPfS_S_PiS_S0_S0_iii_param_4,
	.param .u64 .ptr .align 1 _Z23cuda_update_scores_ssmpPfS_S_PiS_S0_S0_iii_param_5,
	.param .u64 .ptr .align 1 _Z23cuda_update_scores_ssmpPfS_S_PiS_S0_S0_iii_param_6,
	.param .u32 _Z23cuda_update_scores_ssmpPfS_S_PiS_S0_S0_iii_param_7,
	.param .u32 _Z23cuda_update_scores_ssmpPfS_S_PiS_S0_S0_iii_param_8,
	.param .u32 _Z23cuda_update_scores_ssmpPfS_S_PiS_S0_S0_iii_param_9
)
{
	.reg .pred 	%p<37>;
	.reg .b32 	%r<123>;
	.reg .b32 	%f<79>;
	.reg .b64 	%rd<111>;

	ld.param.u64 	%rd9, [_Z23cuda_update_scores_ssmpPfS_S_PiS_S0_S0_iii_param_0];
	ld.param.u64 	%rd10, [_Z23cuda_update_scores_ssmpPfS_S_PiS_S0_S0_iii_param_1];
	ld.param.u64 	%rd13, [_Z23cuda_update_scores_ssmpPfS_S_PiS_S0_S0_iii_param_2];
	ld.param.u64 	%rd14, [_Z23cuda_update_scores_ssmpPfS_S_PiS_S0_S0_iii_param_3];
	ld.param.u64 	%rd15, [_Z23cuda_update_scores_ssmpPfS_S_PiS_S0_S0_iii_param_4];
	ld.param.u64 	%rd11, [_Z23cuda_update_scores_ssmpPfS_S_PiS_S0_S0_iii_param_5];
	ld.param.u64 	%rd12, [_Z23cuda_update_scores_ssmpPfS_S_PiS_S0_S0_iii_param_6];
	ld.param.u32 	%r41, [_Z23cuda_update_scores_ssmpPfS_S_PiS_S0_S0_iii_param_7];
	ld.param.u32 	%r42, [_Z23cuda_update_scores_ssmpPfS_S_PiS_S0_S0_iii_param_8];
	ld.param.u32 	%r43, [_Z23cuda_update_scores_ssmpPfS_S_PiS_S0_S0_iii_param_9];
	cvta.to.global.u64 	%rd1, %rd13;
	cvta.to.global.u64 	%rd2, %rd15;
	cvta.to.global.u64 	%rd3, %rd14;
	mov.u32 	%r44, %tid.x;
	mov.u32 	%r45, %ntid.x;
	mov.u32 	%r46, %ctaid.x;
	mad.lo.s32 	%r1, %r45, %r46, %r44;
	mul.lo.s32 	%r47, %r42, %r41;
	setp.ge.s32 	%p1, %r1, %r47;
	@%p1 bra 	$L__BB5_62;
	cvta.to.global.u64 	%rd16, %rd12;
	div.s32 	%r48, %r1, %r41;
	mad.lo.s32 	%r49, %r43, %r42, %r48;
	mul.wide.s32 	%rd17, %r49, 4;
	add.s64 	%rd18, %rd3, %rd17;
	ld.global.u32 	%r50, [%rd18];
	shl.b32 	%r51, %r50, 1;
	mul.wide.s32 	%rd19, %r51, 4;
	add.s64 	%rd20, %rd16, %rd19;
	ld.global.u32 	%r52, [%rd20+4];
	ld.global.u32 	%r2, [%rd20];
	sub.s32 	%r53, %r52, %r2;
	mul.lo.s32 	%r54, %r48, %r41;
	sub.s32 	%r3, %r1, %r54;
	setp.gt.s32 	%p2, %r3, %r53;
	@%p2 bra 	$L__BB5_62;
	add.s32 	%r55, %r2, %r3;
	cvta.to.global.u64 	%rd21, %rd11;
	mul.wide.s32 	%rd22, %r55, 4;
	add.s64 	%rd23, %rd21, %rd22;
	ld.global.u32 	%r4, [%rd23];
	mul.lo.s32 	%r5, %r4, %r42;
	mul.lo.s32 	%r6, %r42, %r1;
	setp.lt.s32 	%p3, %r42, 1;
	@%p3 bra 	$L__BB5_58;
	and.b32  	%r7, %r42, 15;
	setp.lt.u32 	%p4, %r42, 16;
	mov.b32 	%r111, 0;
	@%p4 bra 	$L__BB5_6;
	and.b32  	%r111, %r42, 2147483632;
	mov.b32 	%r116, 0;
$L__BB5_5:
	.pragma "nounroll";
	add.s32 	%r58, %r116, %r5;
	mul.wide.s32 	%rd24, %r58, 4;
	add.s64 	%rd25, %rd3, %rd24;
	ld.global.u32 	%r59, [%rd25];
	mul.wide.s32 	%rd26, %r59, 4;
	add.s64 	%rd27, %rd1, %rd26;
	ld.global.f32 	%f34, [%rd27];
	add.s32 	%r60, %r116, %r6;
	mul.wide.s32 	%rd28, %r60, 4;
	add.s64 	%rd29, %rd2, %rd28;
	st.global.f32 	[%rd29], %f34;
	ld.global.u32 	%r61, [%rd25+4];
	mul.wide.s32 	%rd30, %r61, 4;
	add.s64 	%rd31, %rd1, %rd30;
	ld.global.f32 	%f35, [%rd31];
	st.global.f32 	[%rd29+4], %f35;
	ld.global.u32 	%r62, [%rd25+8];
	mul.wide.s32 	%rd32, %r62, 4;
	add.s64 	%rd33, %rd1, %rd32;
	ld.global.f32 	%f36, [%rd33];
	st.global.f32 	[%rd29+8], %f36;
	ld.global.u32 	%r63, [%rd25+12];
	mul.wide.s32 	%rd34, %r63, 4;
	add.s64 	%rd35, %rd1, %rd34;
	ld.global.f32 	%f37, [%rd35];
	st.global.f32 	[%rd29+12], %f37;
	ld.global.u32 	%r64, [%rd25+16];
	mul.wide.s32 	%rd36, %r64, 4;
	add.s64 	%rd37, %rd1, %rd36;
	ld.global.f32 	%f38, [%rd37];
	st.global.f32 	[%rd29+16], %f38;
	ld.global.u32 	%r65, [%rd25+20];
	mul.wide.s32 	%rd38, %r65, 4;
	add.s64 	%rd39, %rd1, %rd38;
	ld.global.f32 	%f39, [%rd39];
	st.global.f32 	[%rd29+20], %f39;
	ld.global.u32 	%r66, [%rd25+24];
	mul.wide.s32 	%rd40, %r66, 4;
	add.s64 	%rd41, %rd1, %rd40;
	ld.global.f32 	%f40, [%rd41];
	st.global.f32 	[%rd29+24], %f40;
	ld.global.u32 	%r67, [%rd25+28];
	mul.wide.s32 	%rd42, %r67, 4;
	add.s64 	%rd43, %rd1, %rd42;
	ld.global.f32 	%f41, [%rd43];
	st.global.f32 	[%rd29+28], %f41;
	ld.global.u32 	%r68, [%rd25+32];
	mul.wide.s32 	%rd44, %r68, 4;
	add.s64 	%rd45, %rd1, %rd44;
	ld.global.f32 	%f42, [%rd45];
	st.global.f32 	[%rd29+32], %f42;
	ld.global.u32 	%r69, [%rd25+36];
	mul.wide.s32 	%rd46, %r69, 4;
	add.s64 	%rd47, %rd1, %rd46;
	ld.global.f32 	%f43, [%rd47];
	st.global.f32 	[%rd29+36], %f43;
	ld.global.u32 	%r70, [%rd25+40];
	mul.wide.s32 	%rd48, %r70, 4;
	add.s64 	%rd49, %rd1, %rd48;
	ld.global.f32 	%f44, [%rd49];
	st.global.f32 	[%rd29+40], %f44;
	ld.global.u32 	%r71, [%rd25+44];
	mul.wide.s32 	%rd50, %r71, 4;
	add.s64 	%rd51, %rd1, %rd50;
	ld.global.f32 	%f45, [%rd51];
	st.global.f32 	[%rd29+44], %f45;
	ld.global.u32 	%r72, [%rd25+48];
	mul.wide.s32 	%rd52, %r72, 4;
	add.s64 	%rd53, %rd1, %rd52;
	ld.global.f32 	%f46, [%rd53];
	st.global.f32 	[%rd29+48], %f46;
	ld.global.u32 	%r73, [%rd25+52];
	mul.wide.s32 	%rd54, %r73, 4;
	add.s64 	%rd55, %rd1, %rd54;
	ld.global.f32 	%f47, [%rd55];
	st.global.f32 	[%rd29+52], %f47;
	ld.global.u32 	%r74, [%rd25+56];
	mul.wide.s32 	%rd56, %r74, 4;
	add.s64 	%rd57, %rd1, %rd56;
	ld.global.f32 	%f48, [%rd57];
	st.global.f32 	[%rd29+56], %f48;
	ld.global.u32 	%r75, [%rd25+60];
	mul.wide.s32 	%rd58, %r75, 4;
	add.s64 	%rd59, %rd1, %rd58;
	ld.global.f32 	%f49, [%rd59];
	st.global.f32 	[%rd29+60], %f49;
	add.s32 	%r116, %r116, 16;
	setp.eq.s32 	%p5, %r116, %r111;
	@%p5 bra 	$L__BB5_6;
	bra.uni 	$L__BB5_5;
$L__BB5_6:
	setp.eq.s32 	%p6, %r7, 0;
	@%p6 bra 	$L__BB5_15;
	and.b32  	%r10, %r42, 7;
	setp.lt.u32 	%p7, %r7, 8;
	@%p7 bra 	$L__BB5_9;
	add.s32 	%r76, %r111, %r5;
	mul.wide.s32 	%rd60, %r76, 4;
	add.s64 	%rd61, %rd3, %rd60;
	ld.global.u32 	%r77, [%rd61];
	mul.wide.s32 	%rd62, %r77, 4;
	add.s64 	%rd63, %rd1, %rd62;
	ld.global.f32 	%f50, [%rd63];
	add.s32 	%r78, %r111, %r6;
	mul.wide.s32 	%rd64, %r78, 4;
	add.s64 	%rd65, %rd2, %rd64;
	st.global.f32 	[%rd65], %f50;
	ld.global.u32 	%r79, [%rd61+4];
	mul.wide.s32 	%rd66, %r79, 4;
	add.s64 	%rd67, %rd1, %rd66;
	ld.global.f32 	%f51, [%rd67];
	st.global.f32 	[%rd65+4], %f51;
	ld.global.u32 	%r80, [%rd61+8];
	mul.wide.s32 	%rd68, %r80, 4;
	add.s64 	%rd69, %rd1, %rd68;
	ld.global.f32 	%f52, [%rd69];
	st.global.f32 	[%rd65+8], %f52;
	ld.global.u32 	%r81, [%rd61+12];
	mul.wide.s32 	%rd70, %r81, 4;
	add.s64 	%rd71, %rd1, %rd70;
	ld.global.f32 	%f53, [%rd71];
	st.global.f32 	[%rd65+12], %f53;
	ld.global.u32 	%r82, [%rd61+16];
	mul.wide.s32 	%rd72, %r82, 4;
	add.s64 	%rd73, %rd1, %rd72;
	ld.global.f32 	%f54, [%rd73];
	st.global.f32 	[%rd65+16], %f54;
	ld.global.u32 	%r83, [%rd61+20];
	mul.wide.s32 	%rd74, %r83, 4;
	add.s64 	%rd75, %rd1, %rd74;
	ld.global.f32 	%f55, [%rd75];
	st.global.f32 	[%rd65+20], %f55;
	ld.global.u32 	%r84, [%rd61+24];
	mul.wide.s32 	%rd76, %r84, 4;
	add.s64 	%rd77, %rd1, %rd76;
	ld.global.f32 	%f56, [%rd77];
	st.global.f32 	[%rd65+24], %f56;
	ld.global.u32 	%r85, [%rd61+28];
	mul.wide.s32 	%rd78, %r85, 4;
	add.s64 	%rd79, %rd1, %rd78;
	ld.global.f32 	%f57, [%rd79];
	st.global.f32 	[%rd65+28], %f57;
	add.s32 	%r111, %r111, 8;
$L__BB5_9:
	setp.eq.s32 	%p8, %r10, 0;
	@%p8 bra 	$L__BB5_15;
	and.b32  	%r13, %r42, 3;
	setp.lt.u32 	%p9, %r10, 4;
	@%p9 bra 	$L__BB5_12;
	add.s32 	%r86, %r111, %r5;
	mul.wide.s32 	%rd80, %r86, 4;
	add.s64 	%rd81, %rd3, %rd80;
	ld.global.u32 	%r87, [%rd81];
	mul.wide.s32 	%rd82, %r87, 4;
	add.s64 	%rd83, %rd1, %rd82;
	ld.global.f32 	%f58, [%rd83];
	add.s32 	%r88, %r111, %r6;
	mul.wide.s32 	%rd84, %r88, 4;
	add.s64 	%rd85, %rd2, %rd84;
	st.global.f32 	[%rd85], %f58;
	ld.global.u32 	%r89, [%rd81+4];
	mul.wide.s32 	%rd86, %r89, 4;
	add.s64 	%rd87, %rd1, %rd86;
	ld.global.f32 	%f59, [%rd87];
	st.global.f32 	[%rd85+4], %f59;
	ld.global.u32 	%r90, [%rd81+8];
	mul.wide.s32 	%rd88, %r90, 4;
	add.s64 	%rd89, %rd1, %rd88;
	ld.global.f32 	%f60, [%rd89];
	st.global.f32 	[%rd85+8], %f60;
	ld.global.u32 	%r91, [%rd81+12];
	mul.wide.s32 	%rd90, %r91, 4;
	add.s64 	%rd91, %rd1, %rd90;
	ld.global.f32 	%f61, [%rd91];
	st.global.f32 	[%rd85+12], %f61;
	add.s32 	%r111, %r111, 4;
$L__BB5_12:
	setp.eq.s32 	%p10, %r13, 0;
	@%p10 bra 	$L__BB5_15;
	mov.b32 	%r115, 0;
$L__BB5_14:
	.pragma "nounroll";
	add.s32 	%r93, %r111, %r5;
	mul.wide.s32 	%rd92, %r93, 4;
	add.s64 	%rd93, %rd3, %rd92;
	ld.global.u32 	%r94, [%rd93];
	mul.wide.s32 	%rd94, %r94, 4;
	add.s64 	%rd95, %rd1, %rd94;
	ld.global.f32 	%f62, [%rd95];
	add.s32 	%r95, %r111, %r6;
	mul.wide.s32 	%rd96, %r95, 4;
	add.s64 	%rd97, %rd2, %rd96;
	st.global.f32 	[%rd97], %f62;
	add.s32 	%r111, %r111, 1;
	add.s32 	%r115, %r115, 1;
	setp.ne.s32 	%p11, %r115, %r13;
	@%p11 bra 	$L__BB5_14;
$L__BB5_15:
	setp.eq.s32 	%p12, %r42, 1;
	@%p12 bra 	$L__BB5_58;
	add.s32 	%r97, %r42, -1;
	add.s32 	%r20, %r42, -2;
	add.s32 	%r98, %r42, 7;
	and.b32  	%r99, %r98, 7;
	add.s32 	%r21, %r99, -1;
	add.s32 	%r100, %r42, 3;
	and.b32  	%r22, %r100, 3;
	and.b32  	%r23, %r97, 7;
	and.b32  	%r24, %r97, -8;
	and.b32  	%r25, %r98, 3;
	and.b32  	%r26, %r100, 1;
	neg.s32 	%r27, %r24;
	add.s64 	%rd4, %rd2, 16;
	mov.b32 	%r117, 0;
$L__BB5_17:
	setp.lt.u32 	%p13, %r20, 7;
	mov.b32 	%r121, 0;
	@%p13 bra 	$L__BB5_36;
	mov.u32 	%r118, %r6;
	mov.u32 	%r119, %r27;
$L__BB5_19:
	.pragma "nounroll";
	mul.wide.s32 	%rd98, %r118, 4;
	add.s64 	%rd5, %rd4, %rd98;
	ld.global.f32 	%f1, [%rd5+-16];
	ld.global.f32 	%f67, [%rd5+-12];
	setp.leu.f32 	%p14, %f1, %f67;
	@%p14 bra 	$L__BB5_21;
	st.global.f32 	[%rd5+-12], %f1;
	st.global.f32 	[%rd5+-16], %f67;
	mov.f32 	%f67, %f1;
$L__BB5_21:
	ld.global.f32 	%f68, [%rd5+-8];
	setp.leu.f32 	%p15, %f67, %f68;
	@%p15 bra 	$L__BB5_23;
	st.global.f32 	[%rd5+-8], %f67;
	st.global.f32 	[%rd5+-12], %f68;
	mov.f32 	%f68, %f67;
$L__BB5_23:
	ld.global.f32 	%f69, [%rd5+-4];
	setp.leu.f32 	%p16, %f68, %f69;
	@%p16 bra 	$L__BB5_25;
	st.global.f32 	[%rd5+-4], %f68;
	st.global.f32 	[%rd5+-8], %f69;
	mov.f32 	%f69, %f68;
$L__BB5_25:
	ld.global.f32 	%f70, [%rd5];
	setp.leu.f32 	%p17, %f69, %f70;
	@%p17 bra 	$L__BB5_27;
	st.global.f32 	[%rd5], %f69;
	st.global.f32 	[%rd5+-4], %f70;
	mov.f32 	%f70, %f69;
$L__BB5_27:
	ld.global.f32 	%f71, [%rd5+4];
	setp.leu.f32 	%p18, %f70, %f71;
	@%p18 bra 	$L__BB5_29;
	st.global.f32 	[%rd5+4], %f70;
	st.global.f32 	[%rd5], %f71;
	mov.f32 	%f71, %f70;
$L__BB5_29:
	ld.global.f32 	%f72, [%rd5+8];
	setp.leu.f32 	%p19, %f71, %f72;
	@%p19 bra 	$L__BB5_31;
	st.global.f32 	[%rd5+8], %f71;
	st.global.f32 	[%rd5+4], %f72;
	mov.f32 	%f72, %f71;
$L__BB5_31:
	ld.global.f32 	%f73, [%rd5+12];
	setp.leu.f32 	%p20, %f72, %f73;
	@%p20 bra 	$L__BB5_33;
	st.global.f32 	[%rd5+12], %f72;
	st.global.f32 	[%rd5+8], %f73;
	mov.f32 	%f73, %f72;
$L__BB5_33:
	ld.global.f32 	%f16, [%rd5+16];
	setp.leu.f32 	%p21, %f73, %f16;
	@%p21 bra 	$L__BB5_35;
	st.global.f32 	[%rd5+16], %f73;
	st.global.f32 	[%rd5+12], %f16;
$L__BB5_35:
	add.s32 	%r119, %r119, 8;
	add.s32 	%r118, %r118, 8;
	setp.ne.s32 	%p22, %r119, 0;
	mov.u32 	%r121, %r24;
	@%p22 bra 	$L__BB5_19;
$L__BB5_36:
	setp.eq.s32 	%p23, %r23, 0;
	@%p23 bra 	$L__BB5_57;
	setp.lt.u32 	%p24, %r21, 3;
	@%p24 bra 	$L__BB5_47;
	add.s32 	%r102, %r121, %r6;
	mul.wide.s32 	%rd99, %r102, 4;
	add.s64 	%rd6, %rd2, %rd99;
	ld.global.f32 	%f17, [%rd6];
	ld.global.f32 	%f74, [%rd6+4];
	setp.leu.f32 	%p25, %f17, %f74;
	@%p25 bra 	$L__BB5_40;
	st.global.f32 	[%rd6+4], %f17;
	st.global.f32 	[%rd6], %f74;
	mov.f32 	%f74, %f17;
$L__BB5_40:
	ld.global.f32 	%f75, [%rd6+8];
	setp.leu.f32 	%p26, %f74, %f75;
	@%p26 bra 	$L__BB5_42;
	st.global.f32 	[%rd6+8], %f74;
	st.global.f32 	[%rd6+4], %f75;
	mov.f32 	%f75, %f74;
$L__BB5_42:
	ld.global.f32 	%f76, [%rd6+12];
	setp.leu.f32 	%p27, %f75, %f76;
	@%p27 bra 	$L__BB5_44;
	st.global.f32 	[%rd6+12], %f75;
	st.global.f32 	[%rd6+8], %f76;
	mov.f32 	%f76, %f75;
$L__BB5_44:
	ld.global.f32 	%f24, [%rd6+16];
	setp.leu.f32 	%p28, %f76, %f24;
	@%p28 bra 	$L__BB5_46;
	st.global.f32 	[%rd6+16], %f76;
	st.global.f32 	[%rd6+12], %f24;
$L__BB5_46:
	add.s32 	%r121, %r121, 4;
$L__BB5_47:
	setp.eq.s32 	%p29, %r25, 0;
	@%p29 bra 	$L__BB5_57;
	setp.eq.s32 	%p30, %r22, 1;
	@%p30 bra 	$L__BB5_54;
	add.s32 	%r103, %r121, %r6;
	mul.wide.s32 	%rd100, %r103, 4;
	add.s64 	%rd7, %rd2, %rd100;
	ld.global.f32 	%f25, [%rd7];
	ld.global.f32 	%f77, [%rd7+4];
	setp.leu.f32 	%p31, %f25, %f77;
	@%p31 bra 	$L__BB5_51;
	st.global.f32 	[%rd7+4], %f25;
	st.global.f32 	[%rd7], %f77;
	mov.f32 	%f77, %f25;
$L__BB5_51:
	ld.global.f32 	%f28, [%rd7+8];
	setp.leu.f32 	%p32, %f77, %f28;
	@%p32 bra 	$L__BB5_53;
	st.global.f32 	[%rd7+8], %f77;
	st.global.f32 	[%rd7+4], %f28;
$L__BB5_53:
	add.s32 	%r121, %r121, 2;
$L__BB5_54:
	setp.eq.s32 	%p33, %r26, 0;
	@%p33 bra 	$L__BB5_57;
	add.s32 	%r104, %r121, %r6;
	mul.wide.s32 	%rd101, %r104, 4;
	add.s64 	%rd8, %rd2, %rd101;
	ld.global.f32 	%f29, [%rd8];
	ld.global.f32 	%f30, [%rd8+4];
	setp.leu.f32 	%p34, %f29, %f30;
	@%p34 bra 	$L__BB5_57;
	st.global.f32 	[%rd8+4], %f29;
	st.global.f32 	[%rd8], %f30;
$L__BB5_57:
	add.s32 	%r117, %r117, 1;
	setp.ne.s32 	%p35, %r117, %r42;
	@%p35 bra 	$L__BB5_17;
$L__BB5_58:
	and.b32  	%r105, %r42, 1;
	setp.eq.b32 	%p36, %r105, 1;
	@%p36 bra 	$L__BB5_60;
	shr.s32 	%r109, %r42, 1;
	add.s32 	%r110, %r6, %r109;
	mul.wide.s32 	%rd104, %r110, 4;
	add.s64 	%rd105, %rd2, %rd104;
	ld.global.f32 	%f63, [%rd105+-4];
	ld.global.f32 	%f64, [%rd105];
	add.f32 	%f65, %f63, %f64;
	mul.f32 	%f78, %f65, 0f3F000000;
	bra.uni 	$L__BB5_61;
$L__BB5_60:
	add.s32 	%r106, %r42, -1;
	shr.s32 	%r107, %r106, 1;
	add.s32 	%r108, %r107, %r6;
	mul.wide.s32 	%rd102, %r108, 4;
	add.s64 	%rd103, %rd2, %rd102;
	ld.global.f32 	%f78, [%rd103];
$L__BB5_61:
	cvta.to.global.u64 	%rd106, %rd10;
	mul.wide.s32 	%rd107, %r4, 4;
	add.s64 	%rd108, %rd106, %rd107;
	st.global.f32 	[%rd108], %f78;
	abs.f32 	%f66, %f78;
	cvta.to.global.u64 	%rd109, %rd9;
	add.s64 	%rd110, %rd109, %rd107;
	st.global.f32 	[%rd110], %f66;
$L__BB5_62:
	ret;

}
	// .globl	_Z22cuda_compute_scores_erPfS_S_PiS_S_ii
.visible .entry _Z22cuda_compute_scores_erPfS_S_PiS_S_ii(
	.param .u64 .ptr .align 1 _Z22cuda_compute_scores_erPfS_S_PiS_S_ii_param_0,
	.param .u64 .ptr .align 1 _Z22cuda_compute_scores_erPfS_S_PiS_S_ii_param_1,
	.param .u64 .ptr .align 1 _Z22cuda_compute_scores_erPfS_S_PiS_S_ii_param_2,
	.param .u64 .ptr .align 1 _Z22cuda_compute_scores_erPfS_S_PiS_S_ii_param_3,
	.param .u64 .ptr .align 1 _Z22cuda_compute_scores_erPfS_S_PiS_S_ii_param_4,
	.param .u64 .ptr .align 1 _Z22cuda_compute_scores_erPfS_S_PiS_S_ii_param_5,
	.param .u32 _Z22cuda_compute_scores_erPfS_S_PiS_S_ii_param_6,
	.param .u32 _Z22cuda_compute_scores_erPfS_S_PiS_S_ii_param_7
)
{
	.reg .pred 	%p<51>;
	.reg .b32 	%r<122>;
	.reg .b32 	%f<161>;
	.reg .b64 	%rd<105>;

	ld.param.u64 	%rd13, [_Z22cuda_compute_scores_erPfS_S_PiS_S_ii_param_0];
	ld.param.u64 	%rd14, [_Z22cuda_compute_scores_erPfS_S_PiS_S_ii_param_1];
	ld.param.u64 	%rd15, [_Z22cuda_compute_scores_erPfS_S_PiS_S_ii_param_2];
	ld.param.u64 	%rd16, [_Z22cuda_compute_scores_erPfS_S_PiS_S_ii_param_3];
	ld.param.u64 	%rd17, [_Z22cuda_compute_scores_erPfS_S_PiS_S_ii_param_5];
	ld.param.u32 	%r52, [_Z22cuda_compute_scores_erPfS_S_PiS_S_ii_param_6];
	ld.param.u32 	%r51, [_Z22cuda_compute_scores_erPfS_S_PiS_S_ii_param_7];
	cvta.to.global.u64 	%rd1, %rd15;
	cvta.to.global.u64 	%rd2, %rd16;
	cvta.to.global.u64 	%rd3, %rd17;
	mov.u32 	%r53, %tid.x;
	mov.u32 	%r54, %ntid.x;
	mov.u32 	%r55, %ctaid.x;
	mad.lo.s32 	%r1, %r54, %r55, %r53;
	setp.ge.s32 	%p1, %r1, %r52;
	@%p1 bra 	$L__BB6_81;
	mul.lo.s32 	%r2, %r51, %r1;
	setp.lt.s32 	%p2, %r51, 1;
	@%p2 bra 	$L__BB6_57;
	and.b32  	%r3, %r51, 15;
	setp.lt.u32 	%p3, %r51, 16;
	mov.b32 	%r105, 0;
	@%p3 bra 	$L__BB6_5;
	and.b32  	%r105, %r51, 2147483632;
	mov.b32 	%r110, 0;
$L__BB6_4:
	.pragma "nounroll";
	add.s32 	%r58, %r110, %r2;
	mul.wide.s32 	%rd18, %r58, 4;
	add.s64 	%rd19, %rd2, %rd18;
	ld.global.u32 	%r59, [%rd19];
	mul.wide.s32 	%rd20, %r59, 4;
	add.s64 	%rd21, %rd1, %rd20;
	ld.global.f32 	%f70, [%rd21];
	add.s64 	%rd22, %rd3, %rd18;
	st.global.f32 	[%rd22], %f70;
	ld.global.u32 	%r60, [%rd19+4];
	mul.wide.s32 	%rd23, %r60, 4;
	add.s64 	%rd24, %rd1, %rd23;
	ld.global.f32 	%f71, [%rd24];
	st.global.f32 	[%rd22+4], %f71;
	ld.global.u32 	%r61, [%rd19+8];
	mul.wide.s32 	%rd25, %r61, 4;
	add.s64 	%rd26, %rd1, %rd25;
	ld.global.f32 	%f72, [%rd26];
	st.global.f32 	[%rd22+8], %f72;
	ld.global.u32 	%r62, [%rd19+12];
	mul.wide.s32 	%rd27, %r62, 4;
	add.s64 	%rd28, %rd1, %rd27;
	ld.global.f32 	%f73, [%rd28];
	st.global.f32 	[%rd22+12], %f73;
	ld.global.u32 	%r63, [%rd19+16];
	mul.wide.s32 	%rd29, %r63, 4;
	add.s64 	%rd30, %rd1, %rd29;
	ld.global.f32 	%f74, [%rd30];
	st.global.f32 	[%rd22+16], %f74;
	ld.global.u32 	%r64, [%rd19+20];
	mul.wide.s32 	%rd31, %r64, 4;
	add.s64 	%rd32, %rd1, %rd31;
	ld.global.f32 	%f75, [%rd32];
	st.global.f32 	[%rd22+20], %f75;
	ld.global.u32 	%r65, [%rd19+24];
	mul.wide.s32 	%rd33, %r65, 4;
	add.s64 	%rd34, %rd1, %rd33;
	ld.global.f32 	%f76, [%rd34];
	st.global.f32 	[%rd22+24], %f76;
	ld.global.u32 	%r66, [%rd19+28];
	mul.wide.s32 	%rd35, %r66, 4;
	add.s64 	%rd36, %rd1, %rd35;
	ld.global.f32 	%f77, [%rd36];
	st.global.f32 	[%rd22+28], %f77;
	ld.global.u32 	%r67, [%rd19+32];
	mul.wide.s32 	%rd37, %r67, 4;
	add.s64 	%rd38, %rd1, %rd37;
	ld.global.f32 	%f78, [%rd38];
	st.global.f32 	[%rd22+32], %f78;
	ld.global.u32 	%r68, [%rd19+36];
	mul.wide.s32 	%rd39, %r68, 4;
	add.s64 	%rd40, %rd1, %rd39;
	ld.global.f32 	%f79, [%rd40];
	st.global.f32 	[%rd22+36], %f79;
	ld.global.u32 	%r69, [%rd19+40];
	mul.wide.s32 	%rd41, %r69, 4;
	add.s64 	%rd42, %rd1, %rd41;
	ld.global.f32 	%f80, [%rd42];
	st.global.f32 	[%rd22+40], %f80;
	ld.global.u32 	%r70, [%rd19+44];
	mul.wide.s32 	%rd43, %r70, 4;
	add.s64 	%rd44, %rd1, %rd43;
	ld.global.f32 	%f81, [%rd44];
	st.global.f32 	[%rd22+44], %f81;
	ld.global.u32 	%r71, [%rd19+48];
	mul.wide.s32 	%rd45, %r71, 4;
	add.s64 	%rd46, %rd1, %rd45;
	ld.global.f32 	%f82, [%rd46];
	st.global.f32 	[%rd22+48], %f82;
	ld.global.u32 	%r72, [%rd19+52];
	mul.wide.s32 	%rd47, %r72, 4;
	add.s64 	%rd48, %rd1, %rd47;
	ld.global.f32 	%f83, [%rd48];
	st.global.f32 	[%rd22+52], %f83;
	ld.global.u32 	%r73, [%rd19+56];
	mul.wide.s32 	%rd49, %r73, 4;
	add.s64 	%rd50, %rd1, %rd49;
	ld.global.f32 	%f84, [%rd50];
	st.global.f32 	[%rd22+56], %f84;
	ld.global.u32 	%r74, [%rd19+60];
	mul.wide.s32 	%rd51, %r74, 4;
	add.s64 	%rd52, %rd1, %rd51;
	ld.global.f32 	%f85, [%rd52];
	st.global.f32 	[%rd22+60], %f85;
	add.s32 	%r110, %r110, 16;
	setp.eq.s32 	%p4, %r110, %r105;
	@%p4 bra 	$L__BB6_5;
	bra.uni 	$L__BB6_4;
$L__BB6_5:
	setp.eq.s32 	%p5, %r3, 0;
	@%p5 bra 	$L__BB6_14;
	and.b32  	%r6, %r51, 7;
	setp.lt.u32 	%p6, %r3, 8;
	@%p6 bra 	$L__BB6_8;
	add.s32 	%r75, %r105, %r2;
	mul.wide.s32 	%rd53, %r75, 4;
	add.s64 	%rd54, %rd2, %rd53;
	ld.global.u32 	%r76, [%rd54];
	mul.wide.s32 	%rd55, %r76, 4;
	add.s64 	%rd56, %rd1, %rd55;
	ld.global.f32 	%f86, [%rd56];
	add.s64 	%rd57, %rd3, %rd53;
	st.global.f32 	[%rd57], %f86;
	ld.global.u32 	%r77, [%rd54+4];
	mul.wide.s32 	%rd58, %r77, 4;
	add.s64 	%rd59, %rd1, %rd58;
	ld.global.f32 	%f87, [%rd59];
	st.global.f32 	[%rd57+4], %f87;
	ld.global.u32 	%r78, [%rd54+8];
	mul.wide.s32 	%rd60, %r78, 4;
	add.s64 	%rd61, %rd1, %rd60;
	ld.global.f32 	%f88, [%rd61];
	st.global.f32 	[%rd57+8], %f88;
	ld.global.u32 	%r79, [%rd54+12];
	mul.wide.s32 	%rd62, %r79, 4;
	add.s64 	%rd63, %rd1, %rd62;
	ld.global.f32 	%f89, [%rd63];
	st.global.f32 	[%rd57+12], %f89;
	ld.global.u32 	%r80, [%rd54+16];
	mul.wide.s32 	%rd64, %r80, 4;
	add.s64 	%rd65, %rd1, %rd64;
	ld.global.f32 	%f90, [%rd65];
	st.global.f32 	[%rd57+16], %f90;
	ld.global.u32 	%r81, [%rd54+20];
	mul.wide.s32 	%rd66, %r81, 4;
	add.s64 	%rd67, %rd1, %rd66;
	ld.global.f32 	%f91, [%rd67];
	st.global.f32 	[%rd57+20], %f91;
	ld.global.u32 	%r82, [%rd54+24];
	mul.wide.s32 	%rd68, %r82, 4;
	add.s64 	%rd69, %rd1, %rd68;
	ld.global.f32 	%f92, [%rd69];
	st.global.f32 	[%rd57+24], %f92;
	ld.global.u32 	%r83, [%rd54+28];
	mul.wide.s32 	%rd70, %r83, 4;
	add.s64 	%rd71, %rd1, %rd70;
	ld.global.f32 	%f93, [%rd71];
	st.global.f32 	[%rd57+28], %f93;
	add.s32 	%r105, %r105, 8;
$L__BB6_8:
	setp.eq.s32 	%p7, %r6, 0;
	@%p7 bra 	$L__BB6_14;
	and.b32  	%r9, %r51, 3;
	setp.lt.u32 	%p8, %r6, 4;
	@%p8 bra 	$L__BB6_11;
	add.s32 	%r84, %r105, %r2;
	mul.wide.s32 	%rd72, %r84, 4;
	add.s64 	%rd73, %rd2, %rd72;
	ld.global.u32 	%r85, [%rd73];
	mul.wide.s32 	%rd74, %r85, 4;
	add.s64 	%rd75, %rd1, %rd74;
	ld.global.f32 	%f94, [%rd75];
	add.s64 	%rd76, %rd3, %rd72;
	st.global.f32 	[%rd76], %f94;
	ld.global.u32 	%r86, [%rd73+4];
	mul.wide.s32 	%rd77, %r86, 4;
	add.s64 	%rd78, %rd1, %rd77;
	ld.global.f32 	%f95, [%rd78];
	st.global.f32 	[%rd76+4], %f95;
	ld.global.u32 	%r87, [%rd73+8];
	mul.wide.s32 	%rd79, %r87, 4;
	add.s64 	%rd80, %rd1, %rd79;
	ld.global.f32 	%f96, [%rd80];
	st.global.f32 	[%rd76+8], %f96;
	ld.global.u32 	%r88, [%rd73+12];
	mul.wide.s32 	%rd81, %r88, 4;
	add.s64 	%rd82, %rd1, %rd81;
	ld.global.f32 	%f97, [%rd82];
	st.global.f32 	[%rd76+12], %f97;
	add.s32 	%r105, %r105, 4;
$L__BB6_11:
	setp.eq.s32 	%p9, %r9, 0;
	@%p9 bra 	$L__BB6_14;
	mov.b32 	%r109, 0;
$L__BB6_13:
	.pragma "nounroll";
	add.s32 	%r90, %r105, %r2;
	mul.wide.s32 	%rd83, %r90, 4;
	add.s64 	%rd84, %rd2, %rd83;
	ld.global.u32 	%r91, [%rd84];
	mul.wide.s32 	%rd85, %r91, 4;
	add.s64 	%rd86, %rd1, %rd85;
	ld.global.f32 	%f98, [%rd86];
	add.s64 	%rd87, %rd3, %rd83;
	st.global.f32 	[%rd87], %f98;
	add.s32 	%r105, %r105, 1;
	add.s32 	%r109, %r109, 1;
	setp.ne.s32 	%p10, %r109, %r9;
	@%p10 bra 	$L__BB6_13;
$L__BB6_14:
	setp.eq.s32 	%p11, %r51, 1;
	@%p11 bra 	$L__BB6_57;
	add.s32 	%r93, %r51, -1;
	add.s32 	%r16, %r51, -2;
	add.s32 	%r94, %r51, 7;
	and.b32  	%r95, %r94, 7;
	add.s32 	%r17, %r95, -1;
	add.s32 	%r96, %r51, 3;
	and.b32  	%r18, %r96, 3;
	and.b32  	%r19, %r93, 7;
	and.b32  	%r20, %r93, -8;
	and.b32  	%r21, %r94, 3;
	and.b32  	%r22, %r96, 1;
	neg.s32 	%r23, %r20;
	add.s64 	%rd4, %rd3, 16;
	mov.b32 	%r111, 0;
$L__BB6_16:
	setp.lt.u32 	%p12, %r16, 7;
	mov.b32 	%r115, 0;
	@%p12 bra 	$L__BB6_35;
	mov.u32 	%r112, %r2;
	mov.u32 	%r113, %r23;
$L__BB6_18:
	.pragma "nounroll";
	mul.wide.s32 	%rd88, %r112, 4;
	add.s64 	%rd5, %rd4, %rd88;
	ld.global.f32 	%f1, [%rd5+-16];
	ld.global.f32 	%f122, [%rd5+-12];
	setp.leu.f32 	%p13, %f1, %f122;
	@%p13 bra 	$L__BB6_20;
	st.global.f32 	[%rd5+-12], %f1;
	st.global.f32 	[%rd5+-16], %f122;
	mov.f32 	%f122, %f1;
$L__BB6_20:
	ld.global.f32 	%f123, [%rd5+-8];
	setp.leu.f32 	%p14, %f122, %f123;
	@%p14 bra 	$L__BB6_22;
	st.global.f32 	[%rd5+-8], %f122;
	st.global.f32 	[%rd5+-12], %f123;
	mov.f32 	%f123, %f122;
$L__BB6_22:
	ld.global.f32 	%f124, [%rd5+-4];
	setp.leu.f32 	%p15, %f123, %f124;
	@%p15 bra 	$L__BB6_24;
	st.global.f32 	[%rd5+-4], %f123;
	st.global.f32 	[%rd5+-8], %f124;
	mov.f32 	%f124, %f123;
$L__BB6_24:
	ld.global.f32 	%f125, [%rd5];
	setp.leu.f32 	%p16, %f124, %f125;
	@%p16 bra 	$L__BB6_26;
	st.global.f32 	[%rd5], %f124;
	st.global.f32 	[%rd5+-4], %f125;
	mov.f32 	%f125, %f124;
$L__BB6_26:
	ld.global.f32 	%f126, [%rd5+4];
	setp.leu.f32 	%p17, %f125, %f126;
	@%p17 bra 	$L__BB6_28;
	st.global.f32 	[%rd5+4], %f125;
	st.global.f32 	[%rd5], %f126;
	mov.f32 	%f126, %f125;
$L__BB6_28:
	ld.global.f32 	%f127, [%rd5+8];
	setp.leu.f32 	%p18, %f126, %f127;
	@%p18 bra 	$L__BB6_30;
	st.global.f32 	[%rd5+8], %f126;
	st.global.f32 	[%rd5+4], %f127;
	mov.f32 	%f127, %f126;
$L__BB6_30:
	ld.global.f32 	%f128, [%rd5+12];
	setp.leu.f32 	%p19, %f127, %f128;
	@%p19 bra 	$L__BB6_32;
	st.global.f32 	[%rd5+12], %f127;
	st.global.f32 	[%rd5+8], %f128;
	mov.f32 	%f128, %f127;
$L__BB6_32:
	ld.global.f32 	%f16, [%rd5+16];
	setp.leu.f32 	%p20, %f128, %f16;
	@%p20 bra 	$L__BB6_34;
	st.global.f32 	[%rd5+16], %f128;
	st.global.f32 	[%rd5+12], %f16;
$L__BB6_34:
	add.s32 	%r113, %r113, 8;
	add.s32 	%r112, %r112, 8;
	setp.ne.s32 	%p21, %r113, 0;
	mov.u32 	%r115, %r20;
	@%p21 bra 	$L__BB6_18;
$L__BB6_35:
	setp.eq.s32 	%p22, %r19, 0;
	@%p22 bra 	$L__BB6_56;
	setp.lt.u32 	%p23, %r17, 3;
	@%p23 bra 	$L__BB6_46;
	add.s32 	%r98, %r115, %r2;
	mul.wide.s32 	%rd89, %r98, 4;
	add.s64 	%rd6, %rd3, %rd89;
	ld.global.f32 	%f17, [%rd6];
	ld.global.f32 	%f129, [%rd6+4];
	setp.leu.f32 	%p24, %f17, %f129;
	@%p24 bra 	$L__BB6_39;
	st.global.f32 	[%rd6+4], %f17;
	st.global.f32 	[%rd6], %f129;
	mov.f32 	%f129, %f17;
$L__BB6_39:
	ld.global.f32 	%f130, [%rd6+8];
	setp.leu.f32 	%p25, %f129, %f130;
	@%p25 bra 	$L__BB6_41;
	st.global.f32 	[%rd6+8], %f129;
	st.global.f32 	[%rd6+4], %f130;
	mov.f32 	%f130, %f129;
$L__BB6_41:
	ld.global.f32 	%f131, [%rd6+12];
	setp.leu.f32 	%p26, %f130, %f131;
	@%p26 bra 	$L__BB6_43;
	st.global.f32 	[%rd6+12], %f130;
	st.global.f32 	[%rd6+8], %f131;
	mov.f32 	%f131, %f130;
$L__BB6_43:
	ld.global.f32 	%f24, [%rd6+16];
	setp.leu.f32 	%p27, %f131, %f24;
	@%p27 bra 	$L__BB6_45;
	st.global.f32 	[%rd6+16], %f131;
	st.global.f32 	[%rd6+12], %f24;
$L__BB6_45:
	add.s32 	%r115, %r115, 4;
$L__BB6_46:
	setp.eq.s32 	%p28, %r21, 0;
	@%p28 bra 	$L__BB6_56;
	setp.eq.s32 	%p29, %r18, 1;
	@%p29 bra 	$L__BB6_53;
	add.s32 	%r99, %r115, %r2;
	mul.wide.s32 	%rd90, %r99, 4;
	add.s64 	%rd7, %rd3, %rd90;
	ld.global.f32 	%f25, [%rd7];
	ld.global.f32 	%f132, [%rd7+4];
	setp.leu.f32 	%p30, %f25, %f132;
	@%p30 bra 	$L__BB6_50;
	st.global.f32 	[%rd7+4], %f25;
	st.global.f32 	[%rd7], %f132;
	mov.f32 	%f132, %f25;
$L__BB6_50:
	ld.global.f32 	%f28, [%rd7+8];
	setp.leu.f32 	%p31, %f132, %f28;
	@%p31 bra 	$L__BB6_52;
	st.global.f32 	[%rd7+8], %f132;
	st.global.f32 	[%rd7+4], %f28;
$L__BB6_52:
	add.s32 	%r115, %r115, 2;
$L__BB6_53:
	setp.eq.s32 	%p32, %r22, 0;
	@%p32 bra 	$L__BB6_56;
	add.s32 	%r100, %r115, %r2;
	mul.wide.s32 	%rd91, %r100, 4;
	add.s64 	%rd8, %rd3, %rd91;
	ld.global.f32 	%f29, [%rd8];
	ld.global.f32 	%f30, [%rd8+4];
	setp.leu.f32 	%p33, %f29, %f30;
	@%p33 bra 	$L__BB6_56;
	st.global.f32 	[%rd8+4], %f29;
	st.global.f32 	[%rd8], %f30;
$L__BB6_56:
	add.s32 	%r111, %r111, 1;
	setp.ne.s32 	%p34, %r111, %r51;
	@%p34 bra 	$L__BB6_16;
$L__BB6_57:
	mul.wide.s32 	%rd92, %r2, 4;
	add.s64 	%rd93, %rd3, %rd92;
	ld.global.f32 	%f139, [%rd93];
	setp.lt.s32 	%p35, %r51, 2;
	mov.f32 	%f141, 0f3F800000;
	@%p35 bra 	$L__BB6_80;
	add.s32 	%r37, %r51, -1;
	add.s32 	%r102, %r51, -2;
	and.b32  	%r38, %r37, 3;
	setp.lt.u32 	%p36, %r102, 3;
	mov.f32 	%f141, 0f3F800000;
	mov.b32 	%r121, 1;
	mov.f32 	%f134, %f141;
	@%p36 bra 	$L__BB6_74;
	and.b32  	%r104, %r37, -4;
	neg.s32 	%r118, %r104;
	add.s64 	%rd95, %rd92, %rd3;
	add.s64 	%rd104, %rd95, 8;
	mov.f32 	%f141, 0f3F800000;
	mov.b32 	%r117, 0;
$L__BB6_60:
	ld.global.f32 	%f35, [%rd104+-4];
	ld.global.f32 	%f36, [%rd104+-8];
	sub.f32 	%f104, %f35, %f36;
	abs.f32 	%f105, %f104;
	setp.gtu.f32 	%p37, %f105, 0f33D6BF95;
	mov.f32 	%f137, 0f3F800000;
	@%p37 bra 	$L__BB6_63;
	add.f32 	%f137, %f134, 0f3F800000;
	setp.leu.f32 	%p38, %f137, %f141;
	@%p38 bra 	$L__BB6_63;
	mov.f32 	%f139, %f36;
	mov.f32 	%f141, %f137;
$L__BB6_63:
	ld.global.f32 	%f41, [%rd104];
	sub.f32 	%f107, %f41, %f35;
	abs.f32 	%f108, %f107;
	setp.gtu.f32 	%p39, %f108, 0f33D6BF95;
	mov.f32 	%f140, 0f3F800000;
	@%p39 bra 	$L__BB6_66;
	add.f32 	%f140, %f137, 0f3F800000;
	setp.leu.f32 	%p40, %f140, %f141;
	@%p40 bra 	$L__BB6_66;
	mov.f32 	%f139, %f35;
	mov.f32 	%f141, %f140;
$L__BB6_66:
	ld.global.f32 	%f46, [%rd104+4];
	sub.f32 	%f110, %f46, %f41;
	abs.f32 	%f111, %f110;
	setp.gtu.f32 	%p41, %f111, 0f33D6BF95;
	mov.f32 	%f143, 0f3F800000;
	@%p41 bra 	$L__BB6_69;
	add.f32 	%f143, %f140, 0f3F800000;
	setp.leu.f32 	%p42, %f143, %f141;
	@%p42 bra 	$L__BB6_69;
	mov.f32 	%f139, %f41;
	mov.f32 	%f141, %f143;
$L__BB6_69:
	ld.global.f32 	%f113, [%rd104+8];
	sub.f32 	%f114, %f113, %f46;
	abs.f32 	%f115, %f114;
	setp.gtu.f32 	%p43, %f115, 0f33D6BF95;
	mov.f32 	%f134, 0f3F800000;
	@%p43 bra 	$L__BB6_72;
	add.f32 	%f134, %f143, 0f3F800000;
	setp.leu.f32 	%p44, %f134, %f141;
	@%p44 bra 	$L__BB6_72;
	mov.f32 	%f139, %f46;
	mov.f32 	%f141, %f134;
$L__BB6_72:
	add.s32 	%r118, %r118, 4;
	add.s32 	%r117, %r117, 4;
	add.s64 	%rd104, %rd104, 16;
	setp.ne.s32 	%p45, %r118, 0;
	@%p45 bra 	$L__BB6_60;
	add.s32 	%r121, %r117, 1;
$L__BB6_74:
	setp.eq.s32 	%p46, %r38, 0;
	@%p46 bra 	$L__BB6_80;
	neg.s32 	%r120, %r38;
$L__BB6_76:
	.pragma "nounroll";
	mov.f32 	%f61, %f134;
	mul.wide.s32 	%rd97, %r121, 4;
	add.s64 	%rd98, %rd93, %rd97;
	ld.global.f32 	%f117, [%rd98];
	ld.global.f32 	%f63, [%rd98+-4];
	sub.f32 	%f118, %f117, %f63;
	abs.f32 	%f119, %f118;
	setp.gtu.f32 	%p47, %f119, 0f33D6BF95;
	mov.f32 	%f134, 0f3F800000;
	@%p47 bra 	$L__BB6_79;
	add.f32 	%f134, %f61, 0f3F800000;
	setp.leu.f32 	%p48, %f134, %f141;
	@%p48 bra 	$L__BB6_79;
	mov.f32 	%f139, %f63;
	mov.f32 	%f141, %f134;
$L__BB6_79:
	add.s32 	%r121, %r121, 1;
	add.s32 	%r120, %r120, 1;
	setp.ne.s32 	%p49, %r120, 0;
	@%p49 bra 	$L__BB6_76;
$L__BB6_80:
	cvta.to.global.u64 	%rd99, %rd14;
	mul.wide.s32 	%rd100, %r1, 4;
	add.s64 	%rd101, %rd99, %rd100;
	st.global.f32 	[%rd101], %f139;
	abs.f32 	%f120, %f139;
	setp.gt.f32 	%p50, %f120, 0f33D6BF95;
	selp.f32 	%f121, %f141, 0f00000000, %p50;
	cvta.to.global.u64 	%rd102, %rd13;
	add.s64 	%rd103, %rd102, %rd100;
	st.global.f32 	[%rd103], %f121;
$L__BB6_81:
	ret;

}
	// .globl	_Z21cuda_update_scores_erPfS_S_PiS_S0_S0_iii
.visible .entry _Z21cuda_update_scores_erPfS_S_PiS_S0_S0_iii(
	.param .u64 .ptr .align 1 _Z21cuda_update_scores_erPfS_S_PiS_S0_S0_iii_param_0,
	.param .u64 .ptr .align 1 _Z21cuda_update_scores_erPfS_S_PiS_S0_S0_iii_param_1,
	.param .u64 .ptr .align 1 _Z21cuda_update_scores_erPfS_S_PiS_S0_S0_iii_param_2,
	.param .u64 .ptr .align 1 _Z21cuda_update_scores_erPfS_S_PiS_S0_S0_iii_param_3,
	.param .u64 .ptr .align 1 _Z21cuda_update_scores_erPfS_S_PiS_S0_S0_iii_param_4,
	.param .u64 .ptr .align 1 _Z21cuda_update_scores_erPfS_S_PiS_S0_S0_iii_param_5,
	.param .u64 .ptr .align 1 _Z21cuda_update_scores_erPfS_S_PiS_S0_S0_iii_param_6,
	.param .u32 _Z21cuda_update_scores_erPfS_S_PiS_S0_S0_iii_param_7,
	.param .u32 _Z21cuda_update_scores_erPfS_S_PiS_S0_S0_iii_param_8,
	.param .u32 _Z21cuda_update_scores_erPfS_S_PiS_S0_S0_iii_param_9
)
{
	.reg .pred 	%p<52>;
	.reg .b32 	%r<140>;
	.reg .b32 	%f<161>;
	.reg .b64 	%rd<119>;

	ld.param.u64 	%rd13, [_Z21cuda_update_scores_erPfS_S_PiS_S0_S0_iii_param_0];
	ld.param.u64 	%rd14, [_Z21cuda_update_scores_erPfS_S_PiS_S0_S0_iii_param_1];
	ld.param.u64 	%rd17, [_Z21cuda_update_scores_erPfS_S_PiS_S0_S0_iii_param_2];
	ld.param.u64 	%rd18, [_Z21cuda_update_scores_erPfS_S_PiS_S0_S0_iii_param_3];
	ld.param.u64 	%rd19, [_Z21cuda_update_scores_erPfS_S_PiS_S0_S0_iii_param_4];
	ld.param.u64 	%rd15, [_Z21cuda_update_scores_erPfS_S_PiS_S0_S0_iii_param_5];
	ld.param.u64 	%rd16, [_Z21cuda_update_scores_erPfS_S_PiS_S0_S0_iii_param_6];
	ld.param.u32 	%r55, [_Z21cuda_update_scores_erPfS_S_PiS_S0_S0_iii_param_7];
	ld.param.u32 	%r56, [_Z21cuda_update_scores_erPfS_S_PiS_S0_S0_iii_param_8];
	ld.param.u32 	%r57, [_Z21cuda_update_scores_erPfS_S_PiS_S0_S0_iii_param_9];
	cvta.to.global.u64 	%rd1, %rd17;
	cvta.to.global.u64 	%rd2, %rd19;
	cvta.to.global.u64 	%rd3, %rd18;
	mov.u32 	%r58, %tid.x;
	mov.u32 	%r59, %ntid.x;
	mov.u32 	%r60, %ctaid.x;
	mad.lo.s32 	%r1, %r59, %r60, %r58;
	mul.lo.s32 	%r61, %r56, %r55;
	setp.ge.s32 	%p1, %r1, %r61;
	@%p1 bra 	$L__BB7_82;
	cvta.to.global.u64 	%rd20, %rd16;
	div.s32 	%r62, %r1, %r55;
	mad.lo.s32 	%r63, %r57, %r56, %r62;
	mul.wide.s32 	%rd21, %r63, 4;
	add.s64 	%rd22, %rd3, %rd21;
	ld.global.u32 	%r64, [%rd22];
	shl.b32 	%r65, %r64, 1;
	mul.wide.s32 	%rd23, %r65, 4;
	add.s64 	%rd24, %rd20, %rd23;
	ld.global.u32 	%r66, [%rd24+4];
	ld.global.u32 	%r2, [%rd24];
	sub.s32 	%r67, %r66, %r2;
	mul.lo.s32 	%r68, %r62, %r55;
	sub.s32 	%r3, %r1, %r68;
	setp.gt.s32 	%p2, %r3, %r67;
	@%p2 bra 	$L__BB7_82;
	add.s32 	%r69, %r2, %r3;
	cvta.to.global.u64 	%rd25, %rd15;
	mul.wide.s32 	%rd26, %r69, 4;
	add.s64 	%rd27, %rd25, %rd26;
	ld.global.u32 	%r4, [%rd27];
	mul.lo.s32 	%r5, %r4, %r56;
	mul.lo.s32 	%r6, %r56, %r1;
	setp.lt.s32 	%p3, %r56, 1;
	@%p3 bra 	$L__BB7_58;
	and.b32  	%r7, %r56, 15;
	setp.lt.u32 	%p4, %r56, 16;
	mov.b32 	%r123, 0;
	@%p4 bra 	$L__BB7_6;
	and.b32  	%r123, %r56, 2147483632;
	mov.b32 	%r128, 0;
$L__BB7_5:
	.pragma "nounroll";
	add.s32 	%r72, %r128, %r5;
	mul.wide.s32 	%rd28, %r72, 4;
	add.s64 	%rd29, %rd3, %rd28;
	ld.global.u32 	%r73, [%rd29];
	mul.wide.s32 	%rd30, %r73, 4;
	add.s64 	%rd31, %rd1, %rd30;
	ld.global.f32 	%f70, [%rd31];
	add.s32 	%r74, %r128, %r6;
	mul.wide.s32 	%rd32, %r74, 4;
	add.s64 	%rd33, %rd2, %rd32;
	st.global.f32 	[%rd33], %f70;
	ld.global.u32 	%r75, [%rd29+4];
	mul.wide.s32 	%rd34, %r75, 4;
	add.s64 	%rd35, %rd1, %rd34;
	ld.global.f32 	%f71, [%rd35];
	st.global.f32 	[%rd33+4], %f71;
	ld.global.u32 	%r76, [%rd29+8];
	mul.wide.s32 	%rd36, %r76, 4;
	add.s64 	%rd37, %rd1, %rd36;
	ld.global.f32 	%f72, [%rd37];
	st.global.f32 	[%rd33+8], %f72;
	ld.global.u32 	%r77, [%rd29+12];
	mul.wide.s32 	%rd38, %r77, 4;
	add.s64 	%rd39, %rd1, %rd38;
	ld.global.f32 	%f73, [%rd39];
	st.global.f32 	[%rd33+12], %f73;
	ld.global.u32 	%r78, [%rd29+16];
	mul.wide.s32 	%rd40, %r78, 4;
	add.s64 	%rd41, %rd1, %rd40;
	ld.global.f32 	%f74, [%rd41];
	st.global.f32 	[%rd33+16], %f74;
	ld.global.u32 	%r79, [%rd29+20];
	mul.wide.s32 	%rd42, %r79, 4;
	add.s64 	%rd43, %rd1, %rd42;
	ld.global.f32 	%f75, [%rd43];
	st.global.f32 	[%rd33+20], %f75;
	ld.global.u32 	%r80, [%rd29+24];
	mul.wide.s32 	%rd44, %r80, 4;
	add.s64 	%rd45, %rd1, %rd44;
	ld.global.f32 	%f76, [%rd45];
	st.global.f32 	[%rd33+24], %f76;
	ld.global.u32 	%r81, [%rd29+28];
	mul.wide.s32 	%rd46, %r81, 4;
	add.s64 	%rd47, %rd1, %rd46;
	ld.global.f32 	%f77, [%rd47];
	st.global.f32 	[%rd33+28], %f77;
	ld.global.u32 	%r82, [%rd29+32];
	mul.wide.s32 	%rd48, %r82, 4;
	add.s64 	%rd49, %rd1, %rd48;
	ld.global.f32 	%f78, [%rd49];
	st.global.f32 	[%rd33+32], %f78;
	ld.global.u32 	%r83, [%rd29+36];
	mul.wide.s32 	%rd50, %r83, 4;
	add.s64 	%rd51, %rd1, %rd50;
	ld.global.f32 	%f79, [%rd51];
	st.global.f32 	[%rd33+36], %f79;
	ld.global.u32 	%r84, [%rd29+40];
	mul.wide.s32 	%rd52, %r84, 4;
	add.s64 	%rd53, %rd1, %rd52;
	ld.global.f32 	%f80, [%rd53];
	st.global.f32 	[%rd33+40], %f80;
	ld.global.u32 	%r85, [%rd29+44];
	mul.wide.s32 	%rd54, %r85, 4;
	add.s64 	%rd55, %rd1, %rd54;
	ld.global.f32 	%f81, [%rd55];
	st.global.f32 	[%rd33+44], %f81;
	ld.global.u32 	%r86, [%rd29+48];
	mul.wide.s32 	%rd56, %r86, 4;
	add.s64 	%rd57, %rd1, %rd56;
	ld.global.f32 	%f82, [%rd57];
	st.global.f32 	[%rd33+48], %f82;
	ld.global.u32 	%r87, [%rd29+52];
	mul.wide.s32 	%rd58, %r87, 4;
	add.s64 	%rd59, %rd1, %rd58;
	ld.global.f32 	%f83, [%rd59];
	st.global.f32 	[%rd33+52], %f83;
	ld.global.u32 	%r88, [%rd29+56];
	mul.wide.s32 	%rd60, %r88, 4;
	add.s64 	%rd61, %rd1, %rd60;
	ld.global.f32 	%f84, [%rd61];
	st.global.f32 	[%rd33+56], %f84;
	ld.global.u32 	%r89, [%rd29+60];
	mul.wide.s32 	%rd62, %r89, 4;
	add.s64 	%rd63, %rd1, %rd62;
	ld.global.f32 	%f85, [%rd63];
	st.global.f32 	[%rd33+60], %f85;
	add.s32 	%r128, %r128, 16;
	setp.eq.s32 	%p5, %r128, %r123;
	@%p5 bra 	$L__BB7_6;
	bra.uni 	$L__BB7_5;
$L__BB7_6:
	setp.eq.s32 	%p6, %r7, 0;
	@%p6 bra 	$L__BB7_15;
	and.b32  	%r10, %r56, 7;
	setp.lt.u32 	%p7, %r7, 8;
	@%p7 bra 	$L__BB7_9;
	add.s32 	%r90, %r123, %r5;
	mul.wide.s32 	%rd64, %r90, 4;
	add.s64 	%rd65, %rd3, %rd64;
	ld.global.u32 	%r91, [%rd65];
	mul.wide.s32 	%rd66, %r91, 4;
	add.s64 	%rd67, %rd1, %rd66;
	ld.global.f32 	%f86, [%rd67];
	add.s32 	%r92, %r123, %r6;
	mul.wide.s32 	%rd68, %r92, 4;
	add.s64 	%rd69, %rd2, %rd68;
	st.global.f32 	[%rd69], %f86;
	ld.global.u32 	%r93, [%rd65+4];
	mul.wide.s32 	%rd70, %r93, 4;
	add.s64 	%rd71, %rd1, %rd70;
	ld.global.f32 	%f87, [%rd71];
	st.global.f32 	[%rd69+4], %f87;
	ld.global.u32 	%r94, [%rd65+8];
	mul.wide.s32 	%rd72, %r94, 4;
	add.s64 	%rd73, %rd1, %rd72;
	ld.global.f32 	%f88, [%rd73];
	st.global.f32 	[%rd69+8], %f88;
	ld.global.u32 	%r95, [%rd65+12];
	mul.wide.s32 	%rd74, %r95, 4;
	add.s64 	%rd75, %rd1, %rd74;
	ld.global.f32 	%f89, [%rd75];
	st.global.f32 	[%rd69+12], %f89;
	ld.global.u32 	%r96, [%rd65+16];
	mul.wide.s32 	%rd76, %r96, 4;
	add.s64 	%rd77, %rd1, %rd76;
	ld.global.f32 	%f90, [%rd77];
	st.global.f32 	[%rd69+16], %f90;
	ld.global.u32 	%r97, [%rd65+20];
	mul.wide.s32 	%rd78, %r97, 4;
	add.s64 	%rd79, %rd1, %rd78;
	ld.global.f32 	%f91, [%rd79];
	st.global.f32 	[%rd69+20], %f91;
	ld.global.u32 	%r98, [%rd65+24];
	mul.wide.s32 	%rd80, %r98, 4;
	add.s64 	%rd81, %rd1, %rd80;
	ld.global.f32 	%f92, [%rd81];
	st.global.f32 	[%rd69+24], %f92;
	ld.global.u32 	%r99, [%rd65+28];
	mul.wide.s32 	%rd82, %r99, 4;
	add.s64 	%rd83, %rd1, %rd82;
	ld.global.f32 	%f93, [%rd83];
	st.global.f32 	[%rd69+28], %f93;
	add.s32 	%r123, %r123, 8;
$L__BB7_9:
	setp.eq.s32 	%p8, %r10, 0;
	@%p8 bra 	$L__BB7_15;
	and.b32  	%r13, %r56, 3;
	setp.lt.u32 	%p9, %r10, 4;
	@%p9 bra 	$L__BB7_12;
	add.s32 	%r100, %r123, %r5;
	mul.wide.s32 	%rd84, %r100, 4;
	add.s64 	%rd85, %rd3, %rd84;
	ld.global.u32 	%r101, [%rd85];
	mul.wide.s32 	%rd86, %r101, 4;
	add.s64 	%rd87, %rd1, %rd86;
	ld.global.f32 	%f94, [%rd87];
	add.s32 	%r102, %r123, %r6;
	mul.wide.s32 	%rd88, %r102, 4;
	add.s64 	%rd89, %rd2, %rd88;
	st.global.f32 	[%rd89], %f94;
	ld.global.u32 	%r103, [%rd85+4];
	mul.wide.s32 	%rd90, %r103, 4;
	add.s64 	%rd91, %rd1, %rd90;
	ld.global.f32 	%f95, [%rd91];
	st.global.f32 	[%rd89+4], %f95;
	ld.global.u32 	%r104, [%rd85+8];
	mul.wide.s32 	%rd92, %r104, 4;
	add.s64 	%rd93, %rd1, %rd92;
	ld.global.f32 	%f96, [%rd93];
	st.global.f32 	[%rd89+8], %f96;
	ld.global.u32 	%r105, [%rd85+12];
	mul.wide.s32 	%rd94, %r105, 4;
	add.s64 	%rd95, %rd1, %rd94;
	ld.global.f32 	%f97, [%rd95];
	st.global.f32 	[%rd89+12], %f97;
	add.s32 	%r123, %r123, 4;
$L__BB7_12:
	setp.eq.s32 	%p10, %r13, 0;
	@%p10 bra 	$L__BB7_15;
	mov.b32 	%r127, 0;
$L__BB7_14:
	.pragma "nounroll";
	add.s32 	%r107, %r123, %r5;
	mul.wide.s32 	%rd96, %r107, 4;
	add.s64 	%rd97, %rd3, %rd96;
	ld.global.u32 	%r108, [%rd97];
	mul.wide.s32 	%rd98, %r108, 4;
	add.s64 	%rd99, %rd1, %rd98;
	ld.global.f32 	%f98, [%rd99];
	add.s32 	%r109, %r123, %r6;
	mul.wide.s32 	%rd100, %r109, 4;
	add.s64 	%rd101, %rd2, %rd100;
	st.global.f32 	[%rd101], %f98;
	add.s32 	%r123, %r123, 1;
	add.s32 	%r127, %r127, 1;
	setp.ne.s32 	%p11, %r127, %r13;
	@%p11 bra 	$L__BB7_14;
$L__BB7_15:
	setp.eq.s32 	%p12, %r56, 1;
	@%p12 bra 	$L__BB7_58;
	add.s32 	%r111, %r56, -1;
	add.s32 	%r20, %r56, -2;
	add.s32 	%r112, %r56, 7;
	and.b32  	%r113, %r112, 7;
	add.s32 	%r21, %r113, -1;
	add.s32 	%r114, %r56, 3;
	and.b32  	%r22, %r114, 3;
	and.b32  	%r23, %r111, 7;
	and.b32  	%r24, %r111, -8;
	and.b32  	%r25, %r112, 3;
	and.b32  	%r26, %r114, 1;
	neg.s32 	%r27, %r24;
	add.s64 	%rd4, %rd2, 16;
	mov.b32 	%r129, 0;
$L__BB7_17:
	setp.lt.u32 	%p13, %r20, 7;
	mov.b32 	%r133, 0;
	@%p13 bra 	$L__BB7_36;
	mov.u32 	%r130, %r6;
	mov.u32 	%r131, %r27;
$L__BB7_19:
	.pragma "nounroll";
	mul.wide.s32 	%rd102, %r130, 4;
	add.s64 	%rd5, %rd4, %rd102;
	ld.global.f32 	%f1, [%rd5+-16];
	ld.global.f32 	%f122, [%rd5+-12];
	setp.leu.f32 	%p14, %f1, %f122;
	@%p14 bra 	$L__BB7_21;
	st.global.f32 	[%rd5+-12], %f1;
	st.global.f32 	[%rd5+-16], %f122;
	mov.f32 	%f122, %f1;
$L__BB7_21:
	ld.global.f32 	%f123, [%rd5+-8];
	setp.leu.f32 	%p15, %f122, %f123;
	@%p15 bra 	$L__BB7_23;
	st.global.f32 	[%rd5+-8], %f122;
	st.global.f32 	[%rd5+-12], %f123;
	mov.f32 	%f123, %f122;
$L__BB7_23:
	ld.global.f32 	%f124, [%rd5+-4];
	setp.leu.f32 	%p16, %f123, %f124;
	@%p16 bra 	$L__BB7_25;
	st.global.f32 	[%rd5+-4], %f123;
	st.global.f32 	[%rd5+-8], %f124;
	mov.f32 	%f124, %f123;
$L__BB7_25:
	ld.global.f32 	%f125, [%rd5];
	setp.leu.f32 	%p17, %f124, %f125;
	@%p17 bra 	$L__BB7_27;
	st.global.f32 	[%rd5], %f124;
	st.global.f32 	[%rd5+-4], %f125;
	mov.f32 	%f125, %f124;
$L__BB7_27:
	ld.global.f32 	%f126, [%rd5+4];
	setp.leu.f32 	%p18, %f125, %f126;
	@%p18 bra 	$L__BB7_29;
	st.global.f32 	[%rd5+4], %f125;
	st.global.f32 	[%rd5], %f126;
	mov.f32 	%f126, %f125;
$L__BB7_29:
	ld.global.f32 	%f127, [%rd5+8];
	setp.leu.f32 	%p19, %f126, %f127;
	@%p19 bra 	$L__BB7_31;
	st.global.f32 	[%rd5+8], %f126;
	st.global.f32 	[%rd5+4], %f127;
	mov.f32 	%f127, %f126;
$L__BB7_31:
	ld.global.f32 	%f128, [%rd5+12];
	setp.leu.f32 	%p20, %f127, %f128;
	@%p20 bra 	$L__BB7_33;
	st.global.f32 	[%rd5+12], %f127;
	st.global.f32 	[%rd5+8], %f128;
	mov.f32 	%f128, %f127;
$L__BB7_33:
	ld.global.f32 	%f16, [%rd5+16];
	setp.leu.f32 	%p21, %f128, %f16;
	@%p21 bra 	$L__BB7_35;
	st.global.f32 	[%rd5+16], %f128;
	st.global.f32 	[%rd5+12], %f16;
$L__BB7_35:
	add.s32 	%r131, %r131, 8;
	add.s32 	%r130, %r130, 8;
	setp.ne.s32 	%p22, %r131, 0;
	mov.u32 	%r133, %r24;
	@%p22 bra 	$L__BB7_19;
$L__BB7_36:
	setp.eq.s32 	%p23, %r23, 0;
	@%p23 bra 	$L__BB7_57;
	setp.lt.u32 	%p24, %r21, 3;
	@%p24 bra 	$L__BB7_47;
	add.s32 	%r116, %r133, %r6;
	mul.wide.s32 	%rd103, %r116, 4;
	add.s64 	%rd6, %rd2, %rd103;
	ld.global.f32 	%f17, [%rd6];
	ld.global.f32 	%f129, [%rd6+4];
	setp.leu.f32 	%p25, %f17, %f129;
	@%p25 bra 	$L__BB7_40;
	st.global.f32 	[%rd6+4], %f17;
	st.global.f32 	[%rd6], %f129;
	mov.f32 	%f129, %f17;
$L__BB7_40:
	ld.global.f32 	%f130, [%rd6+8];
	setp.leu.f32 	%p26, %f129, %f130;
	@%p26 bra 	$L__BB7_42;
	st.global.f32 	[%rd6+8], %f129;
	st.global.f32 	[%rd6+4], %f130;
	mov.f32 	%f130, %f129;
$L__BB7_42:
	ld.global.f32 	%f131, [%rd6+12];
	setp.leu.f32 	%p27, %f130, %f131;
	@%p27 bra 	$L__BB7_44;
	st.global.f32 	[%rd6+12], %f130;
	st.global.f32 	[%rd6+8], %f131;
	mov.f32 	%f131, %f130;
$L__BB7_44:
	ld.global.f32 	%f24, [%rd6+16];
	setp.leu.f32 	%p28, %f131, %f24;
	@%p28 bra 	$L__BB7_46;
	st.global.f32 	[%rd6+16], %f131;
	st.global.f32 	[%rd6+12], %f24;
$L__BB7_46:
	add.s32 	%r133, %r133, 4;
$L__BB7_47:
	setp.eq.s32 	%p29, %r25, 0;
	@%p29 bra 	$L__BB7_57;
	setp.eq.s32 	%p30, %r22, 1;
	@%p30 bra 	$L__BB7_54;
	add.s32 	%r117, %r133, %r6;
	mul.wide.s32 	%rd104, %r117, 4;
	add.s64 	%rd7, %rd2, %rd104;
	ld.global.f32 	%f25, [%rd7];
	ld.global.f32 	%f132, [%rd7+4];
	setp.leu.f32 	%p31, %f25, %f132;
	@%p31 bra 	$L__BB7_51;
	st.global.f32 	[%rd7+4], %f25;
	st.global.f32 	[%rd7], %f132;
	mov.f32 	%f132, %f25;
$L__BB7_51:
	ld.global.f32 	%f28, [%rd7+8];
	setp.leu.f32 	%p32, %f132, %f28;
	@%p32 bra 	$L__BB7_53;
	st.global.f32 	[%rd7+8], %f132;
	st.global.f32 	[%rd7+4], %f28;
$L__BB7_53:
	add.s32 	%r133, %r133, 2;
$L__BB7_54:
	setp.eq.s32 	%p33, %r26, 0;
	@%p33 bra 	$L__BB7_57;
	add.s32 	%r118, %r133, %r6;
	mul.wide.s32 	%rd105, %r118, 4;
	add.s64 	%rd8, %rd2, %rd105;
	ld.global.f32 	%f29, [%rd8];
	ld.global.f32 	%f30, [%rd8+4];
	setp.leu.f32 	%p34, %f29, %f30;
	@%p34 bra 	$L__BB7_57;
	st.global.f32 	[%rd8+4], %f29;
	st.global.f32 	[%rd8], %f30;
$L__BB7_57:
	add.s32 	%r129, %r129, 1;
	setp.ne.s32 	%p35, %r129, %r56;
	@%p35 bra 	$L__BB7_17;
$L__BB7_58:
	mul.wide.s32 	%rd106, %r6, 4;
	add.s64 	%rd107, %rd2, %rd106;
	ld.global.f32 	%f139, [%rd107];
	setp.lt.s32 	%p36, %r56, 2;
	mov.f32 	%f141, 0f3F800000;
	@%p36 bra 	$L__BB7_81;
	add.s32 	%r41, %r56, -1;
	add.s32 	%r120, %r56, -2;
	and.b32  	%r42, %r41, 3;
	setp.lt.u32 	%p37, %r120, 3;
	mov.f32 	%f141, 0f3F800000;
	mov.b32 	%r139, 1;
	mov.f32 	%f134, %f141;
	@%p37 bra 	$L__BB7_75;
	and.b32  	%r122, %r41, -4;
	neg.s32 	%r136, %r122;
	add.s64 	%rd109, %rd106, %rd2;
	add.s64 	%rd118, %rd109, 8;
	mov.f32 	%f141, 0f3F800000;
	mov.b32 	%r135, 0;
$L__BB7_61:
	ld.global.f32 	%f35, [%rd118+-4];
	ld.global.f32 	%f36, [%rd118+-8];
	sub.f32 	%f104, %f35, %f36;
	abs.f32 	%f105, %f104;
	setp.gtu.f32 	%p38, %f105, 0f33D6BF95;
	mov.f32 	%f137, 0f3F800000;
	@%p38 bra 	$L__BB7_64;
	add.f32 	%f137, %f134, 0f3F800000;
	setp.leu.f32 	%p39, %f137, %f141;
	@%p39 bra 	$L__BB7_64;
	mov.f32 	%f139, %f36;
	mov.f32 	%f141, %f137;
$L__BB7_64:
	ld.global.f32 	%f41, [%rd118];
	sub.f32 	%f107, %f41, %f35;
	abs.f32 	%f108, %f107;
	setp.gtu.f32 	%p40, %f108, 0f33D6BF95;
	mov.f32 	%f140, 0f3F800000;
	@%p40 bra 	$L__BB7_67;
	add.f32 	%f140, %f137, 0f3F800000;
	setp.leu.f32 	%p41, %f140, %f141;
	@%p41 bra 	$L__BB7_67;
	mov.f32 	%f139, %f35;
	mov.f32 	%f141, %f140;
$L__BB7_67:
	ld.global.f32 	%f46, [%rd118+4];
	sub.f32 	%f110, %f46, %f41;
	abs.f32 	%f111, %f110;
	setp.gtu.f32 	%p42, %f111, 0f33D6BF95;
	mov.f32 	%f143, 0f3F800000;
	@%p42 bra 	$L__BB7_70;
	add.f32 	%f143, %f140, 0f3F800000;
	setp.leu.f32 	%p43, %f143, %f141;
	@%p43 bra 	$L__BB7_70;
	mov.f32 	%f139, %f41;
	mov.f32 	%f141, %f143;
$L__BB7_70:
	ld.global.f32 	%f113, [%rd118+8];
	sub.f32 	%f114, %f113, %f46;
	abs.f32 	%f115, %f114;
	setp.gtu.f32 	%p44, %f115, 0f33D6BF95;
	mov.f32 	%f134, 0f3F800000;
	@%p44 bra 	$L__BB7_73;
	add.f32 	%f134, %f143, 0f3F800000;
	setp.leu.f32 	%p45, %f134, %f141;
	@%p45 bra 	$L__BB7_73;
	mov.f32 	%f139, %f46;
	mov.f32 	%f141, %f134;
$L__BB7_73:
	add.s32 	%r136, %r136, 4;
	add.s32 	%r135, %r135, 4;
	add.s64 	%rd118, %rd118, 16;
	setp.ne.s32 	%p46, %r136, 0;
	@%p46 bra 	$L__BB7_61;
	add.s32 	%r139, %r135, 1;
$L__BB7_75:
	setp.eq.s32 	%p47, %r42, 0;
	@%p47 bra 	$L__BB7_81;
	neg.s32 	%r138, %r42;
$L__BB7_77:
	.pragma "nounroll";
	mov.f32 	%f61, %f134;
	mul.wide.s32 	%rd111, %r139, 4;
	add.s64 	%rd112, %rd107, %rd111;
	ld.global.f32 	%f117, [%rd112];
	ld.global.f32 	%f63, [%rd112+-4];
	sub.f32 	%f118, %f117, %f63;
	abs.f32 	%f119, %f118;
	setp.gtu.f32 	%p48, %f119, 0f33D6BF95;
	mov.f32 	%f134, 0f3F800000;
	@%p48 bra 	$L__BB7_80;
	add.f32 	%f134, %f61, 0f3F800000;
	setp.leu.f32 	%p49, %f134, %f141;
	@%p49 bra 	$L__BB7_80;
	mov.f32 	%f139, %f63;
	mov.f32 	%f141, %f134;
$L__BB7_80:
	add.s32 	%r139, %r139, 1;
	add.s32 	%r138, %r138, 1;
	setp.ne.s32 	%p50, %r138, 0;
	@%p50 bra 	$L__BB7_77;
$L__BB7_81:
	cvta.to.global.u64 	%rd113, %rd14;
	mul.wide.s32 	%rd114, %r4, 4;
	add.s64 	%rd115, %rd113, %rd114;
	st.global.f32 	[%rd115], %f139;
	abs.f32 	%f120, %f139;
	setp.gt.f32 	%p51, %f120, 0f33D6BF95;
	selp.f32 	%f121, %f141, 0f00000000, %p51;
	cvta.to.global.u64 	%rd116, %rd13;
	add.s64 	%rd117, %rd116, %rd114;
	st.global.f32 	[%rd117], %f121;
$L__BB7_82:
	ret;

}
	// .globl	_Z25cuda_compute_scores_lddsrPfS_S_S_PiS0_iii
.visible .entry _Z25cuda_compute_scores_lddsrPfS_S_S_PiS0_iii(
	.param .u64 .ptr .align 1 _Z25cuda_compute_scores_lddsrPfS_S_S_PiS0_iii_param_0,
	.param .u64 .ptr .align 1 _Z25cuda_compute_scores_lddsrPfS_S_S_PiS0_iii_param_1,
	.param .u64 .ptr .align 1 _Z25cuda_compute_scores_lddsrPfS_S_S_PiS0_iii_param_2,
	.param .u64 .ptr .align 1 _Z25cuda_compute_scores_lddsrPfS_S_S_PiS0_iii_param_3,
	.param .u64 .ptr .align 1 _Z25cuda_compute_scores_lddsrPfS_S_S_PiS0_iii_param_4,
	.param .u64 .ptr .align 1 _Z25cuda_compute_scores_lddsrPfS_S_S_PiS0_iii_param_5,
	.param .u32 _Z25cuda_compute_scores_lddsrPfS_S_S_PiS0_iii_param_6,
	.param .u32 _Z25cuda_compute_scores_lddsrPfS_S_S_PiS0_iii_param_7,
	.param .u32 _Z25cuda_compute_scores_lddsrPfS_S_S_PiS0_iii_param_8
)
{
	.reg .pred 	%p<28>;
	.reg .b32 	%r<51>;
	.reg .b32 	%f<83>;
	.reg .b64 	%rd<61>;

	ld.param.u64 	%rd9, [_Z25cuda_compute_scores_lddsrPfS_S_S_PiS0_iii_param_0];
	ld.param.u64 	%rd13, [_Z25cuda_compute_scores_lddsrPfS_S_S_PiS0_iii_param_1];
	ld.param.u64 	%rd10, [_Z25cuda_compute_scores_lddsrPfS_S_S_PiS0_iii_param_2];
	ld.param.u64 	%rd11, [_Z25cuda_compute_scores_lddsrPfS_S_S_PiS0_iii_param_3];
	ld.param.u64 	%rd14, [_Z25cuda_compute_scores_lddsrPfS_S_S_PiS0_iii_param_4];
	ld.param.u64 	%rd12, [_Z25cuda_compute_scores_lddsrPfS_S_S_PiS0_iii_param_5];
	ld.param.u32 	%r18, [_Z25cuda_compute_scores_lddsrPfS_S_S_PiS0_iii_param_6];
	ld.param.u32 	%r16, [_Z25cuda_compute_scores_lddsrPfS_S_S_PiS0_iii_param_7];
	ld.param.u32 	%r17, [_Z25cuda_compute_scores_lddsrPfS_S_S_PiS0_iii_param_8];
	cvta.to.global.u64 	%rd1, %rd13;
	cvta.to.global.u64 	%rd2, %rd14;
	mov.u32 	%r19, %tid.x;
	mov.u32 	%r20, %ntid.x;
	mov.u32 	%r21, %ctaid.x;
	mad.lo.s32 	%r1, %r20, %r21, %r19;
	setp.ge.s32 	%p1, %r1, %r18;
	@%p1 bra 	$L__BB8_45;
	cvta.to.global.u64 	%rd15, %rd9;
	cvta.to.global.u64 	%rd16, %rd11;
	mul.lo.s32 	%r2, %r16, %r1;
	mul.wide.s32 	%rd17, %r1, 4;
	add.s64 	%rd3, %rd15, %rd17;
	mov.b32 	%r22, 0;
	st.global.u32 	[%rd3], %r22;
	add.s32 	%r23, %r2, %r17;
	mul.wide.s32 	%rd18, %r23, 4;
	add.s64 	%rd19, %rd2, %rd18;
	ld.global.u32 	%r24, [%rd19];
	mul.wide.s32 	%rd20, %r24, 4;
	add.s64 	%rd21, %rd1, %rd20;
	ld.global.f32 	%f1, [%rd21];
	add.s64 	%rd4, %rd16, %rd17;
	st.global.u32 	[%rd4], %r22;
	abs.f32 	%f2, %f1;
	setp.leu.f32 	%p2, %f2, 0f358637BD;
	@%p2 bra 	$L__BB8_45;
	setp.lt.s32 	%p3, %r16, 1;
	@%p3 bra 	$L__BB8_43;
	and.b32  	%r3, %r16, 7;
	setp.lt.u32 	%p4, %r16, 8;
	mov.b32 	%r49, 0;
	@%p4 bra 	$L__BB8_22;
	and.b32  	%r49, %r16, 2147483640;
	neg.s32 	%r47, %r49;
	add.s64 	%rd5, %rd2, 16;
	mov.u32 	%r46, %r2;
$L__BB8_5:
	.pragma "nounroll";
	mul.wide.s32 	%rd22, %r46, 4;
	add.s64 	%rd6, %rd5, %rd22;
	ld.global.u32 	%r26, [%rd6+-16];
	mul.wide.s32 	%rd23, %r26, 4;
	add.s64 	%rd24, %rd1, %rd23;
	ld.global.f32 	%f3, [%rd24];
	sub.f32 	%f4, %f3, %f1;
	abs.f32 	%f5, %f4;
	setp.gtu.f32 	%p5, %f5, 0f358637BD;
	@%p5 bra 	$L__BB8_7;
	ld.global.f32 	%f6, [%rd3];
	add.f32 	%f7, %f6, 0f3F800000;
	st.global.f32 	[%rd3], %f7;
$L__BB8_7:
	ld.global.u32 	%r27, [%rd6+-12];
	mul.wide.s32 	%rd25, %r27, 4;
	add.s64 	%rd26, %rd1, %rd25;
	ld.global.f32 	%f8, [%rd26];
	sub.f32 	%f9, %f8, %f1;
	abs.f32 	%f10, %f9;
	setp.gtu.f32 	%p6, %f10, 0f358637BD;
	@%p6 bra 	$L__BB8_9;
	ld.global.f32 	%f11, [%rd3];
	add.f32 	%f12, %f11, 0f3F800000;
	st.global.f32 	[%rd3], %f12;
$L__BB8_9:
	ld.global.u32 	%r28, [%rd6+-8];
	mul.wide.s32 	%rd27, %r28, 4;
	add.s64 	%rd28, %rd1, %rd27;
	ld.global.f32 	%f13, [%rd28];
	sub.f32 	%f14, %f13, %f1;
	abs.f32 	%f15, %f14;
	setp.gtu.f32 	%p7, %f15, 0f358637BD;
	@%p7 bra 	$L__BB8_11;
	ld.global.f32 	%f16, [%rd3];
	add.f32 	%f17, %f16, 0f3F800000;
	st.global.f32 	[%rd3], %f17;
$L__BB8_11:
	ld.global.u32 	%r29, [%rd6+-4];
	mul.wide.s32 	%rd29, %r29, 4;
	add.s64 	%rd30, %rd1, %rd29;
	ld.global.f32 	%f18, [%rd30];
	sub.f32 	%f19, %f18, %f1;
	abs.f32 	%f20, %f19;
	setp.gtu.f32 	%p8, %f20, 0f358637BD;
	@%p8 bra 	$L__BB8_13;
	ld.global.f32 	%f21, [%rd3];
	add.f32 	%f22, %f21, 0f3F800000;
	st.global.f32 	[%rd3], %f22;
$L__BB8_13:
	ld.global.u32 	%r30, [%rd6];
	mul.wide.s32 	%rd31, %r30, 4;
	add.s64 	%rd32, %rd1, %rd31;
	ld.global.f32 	%f23, [%rd32];
	sub.f32 	%f24, %f23, %f1;
	abs.f32 	%f25, %f24;
	setp.gtu.f32 	%p9, %f25, 0f358637BD;
	@%p9 bra 	$L__BB8_15;
	ld.global.f32 	%f26, [%rd3];
	add.f32 	%f27, %f26, 0f3F800000;
	st.global.f32 	[%rd3], %f27;
$L__BB8_15:
	ld.global.u32 	%r31, [%rd6+4];
	mul.wide.s32 	%rd33, %r31, 4;
	add.s64 	%rd34, %rd1, %rd33;
	ld.global.f32 	%f28, [%rd34];
	sub.f32 	%f29, %f28, %f1;
	abs.f32 	%f30, %f29;
	setp.gtu.f32 	%p10, %f30, 0f358637BD;
	@%p10 bra 	$L__BB8_17;
	ld.global.f32 	%f31, [%rd3];
	add.f32 	%f32, %f31, 0f3F800000;
	st.global.f32 	[%rd3], %f32;
$L__BB8_17:
	ld.global.u32 	%r32, [%rd6+8];
	mul.wide.s32 	%rd35, %r32, 4;
	add.s64 	%rd36, %rd1, %rd35;
	ld.global.f32 	%f33, [%rd36];
	sub.f32 	%f34, %f33, %f1;
	abs.f32 	%f35, %f34;
	setp.gtu.f32 	%p11, %f35, 0f358637BD;
	@%p11 bra 	$L__BB8_19;
	ld.global.f32 	%f36, [%rd3];
	add.f32 	%f37, %f36, 0f3F800000;
	st.global.f32 	[%rd3], %f37;
$L__BB8_19:
	ld.global.u32 	%r33, [%rd6+12];
	mul.wide.s32 	%rd37, %r33, 4;
	add.s64 	%rd38, %rd1, %rd37;
	ld.global.f32 	%f38, [%rd38];
	sub.f32 	%f39, %f38, %f1;
	abs.f32 	%f40, %f39;
	setp.gtu.f32 	%p12, %f40, 0f358637BD;
	@%p12 bra 	$L__BB8_21;
	ld.global.f32 	%f41, [%rd3];
	add.f32 	%f42, %f41, 0f3F800000;
	st.global.f32 	[%rd3], %f42;
$L__BB8_21:
	add.s32 	%r47, %r47, 8;
	add.s32 	%r46, %r46, 8;
	setp.ne.s32 	%p13, %r47, 0;
	@%p13 bra 	$L__BB8_5;
$L__BB8_22:
	setp.eq.s32 	%p14, %r3, 0;
	@%p14 bra 	$L__BB8_43;
	and.b32  	%r11, %r16, 3;
	setp.lt.u32 	%p15, %r3, 4;
	@%p15 bra 	$L__BB8_33;
	add.s32 	%r34, %r49, %r2;
	mul.wide.s32 	%rd39, %r34, 4;
	add.s64 	%rd7, %rd2, %rd39;
	ld.global.u32 	%r35, [%rd7];
	mul.wide.s32 	%rd40, %r35, 4;
	add.s64 	%rd41, %rd1, %rd40;
	ld.global.f32 	%f43, [%rd41];
	sub.f32 	%f44, %f43, %f1;
	abs.f32 	%f45, %f44;
	setp.gtu.f32 	%p16, %f45, 0f358637BD;
	@%p16 bra 	$L__BB8_26;
	ld.global.f32 	%f46, [%rd3];
	add.f32 	%f47, %f46, 0f3F800000;
	st.global.f32 	[%rd3], %f47;
$L__BB8_26:
	ld.global.u32 	%r36, [%rd7+4];
	mul.wide.s32 	%rd42, %r36, 4;
	add.s64 	%rd43, %rd1, %rd42;
	ld.global.f32 	%f48, [%rd43];
	sub.f32 	%f49, %f48, %f1;
	abs.f32 	%f50, %f49;
	setp.gtu.f32 	%p17, %f50, 0f358637BD;
	@%p17 bra 	$L__BB8_28;
	ld.global.f32 	%f51, [%rd3];
	add.f32 	%f52, %f51, 0f3F800000;
	st.global.f32 	[%rd3], %f52;
$L__BB8_28:
	ld.global.u32 	%r37, [%rd7+8];
	mul.wide.s32 	%rd44, %r37, 4;
	add.s64 	%rd45, %rd1, %rd44;
	ld.global.f32 	%f53, [%rd45];
	sub.f32 	%f54, %f53, %f1;
	abs.f32 	%f55, %f54;
	setp.gtu.f32 	%p18, %f55, 0f358637BD;
	@%p18 bra 	$L__BB8_30;
	ld.global.f32 	%f56, [%rd3];
	add.f32 	%f57, %f56, 0f3F800000;
	st.global.f32 	[%rd3], %f57;
$L__BB8_30:
	ld.global.u32 	%r38, [%rd7+12];
	mul.wide.s32 	%rd46, %r38, 4;
	add.s64 	%rd47, %rd1, %rd46;
	ld.global.f32 	%f58, [%rd47];
	sub.f32 	%f59, %f58, %f1;
	abs.f32 	%f60, %f59;
	setp.gtu.f32 	%p19, %f60, 0f358637BD;
	@%p19 bra 	$L__BB8_32;
	ld.global.f32 	%f61, [%rd3];
	add.f32 	%f62, %f61, 0f3F800000;
	st.global.f32 	[%rd3], %f62;
$L__BB8_32:
	add.s32 	%r49, %r49, 4;
$L__BB8_33:
	setp.eq.s32 	%p20, %r11, 0;
	@%p20 bra 	$L__BB8_43;
	setp.eq.s32 	%p21, %r11, 1;
	@%p21 bra 	$L__BB8_40;
	add.s32 	%r39, %r49, %r2;
	mul.wide.s32 	%rd48, %r39, 4;
	add.s64 	%rd8, %rd2, %rd48;
	ld.global.u32 	%r40, [%rd8];
	mul.wide.s32 	%rd49, %r40, 4;
	add.s64 	%rd50, %rd1, %rd49;
	ld.global.f32 	%f63, [%rd50];
	sub.f32 	%f64, %f63, %f1;
	abs.f32 	%f65, %f64;
	setp.gtu.f32 	%p22, %f65, 0f358637BD;
	@%p22 bra 	$L__BB8_37;
	ld.global.f32 	%f66, [%rd3];
	add.f32 	%f67, %f66, 0f3F800000;
	st.global.f32 	[%rd3], %f67;
$L__BB8_37:
	ld.global.u32 	%r41, [%rd8+4];
	mul.wide.s32 	%rd51, %r41, 4;
	add.s64 	%rd52, %rd1, %rd51;
	ld.global.f32 	%f68, [%rd52];
	sub.f32 	%f69, %f68, %f1;
	abs.f32 	%f70, %f69;
	setp.gtu.f32 	%p23, %f70, 0f358637BD;
	@%p23 bra 	$L__BB8_39;
	ld.global.f32 	%f71, [%rd3];
	add.f32 	%f72, %f71, 0f3F800000;
	st.global.f32 	[%rd3], %f72;
$L__BB8_39:
	add.s32 	%r49, %r49, 2;
$L__BB8_40:
	and.b32  	%r42, %r16, 1;
	setp.eq.b32 	%p24, %r42, 1;
	not.pred 	%p25, %p24;
	@%p25 bra 	$L__BB8_43;
	add.s32 	%r43, %r49, %r2;
	mul.wide.s32 	%rd53, %r43, 4;
	add.s64 	%rd54, %rd2, %rd53;
	ld.global.u32 	%r44, [%rd54];
	mul.wide.s32 	%rd55, %r44, 4;
	add.s64 	%rd56, %rd1, %rd55;
	ld.global.f32 	%f73, [%rd56];
	sub.f32 	%f74, %f73, %f1;
	abs.f32 	%f75, %f74;
	setp.gtu.f32 	%p26, %f75, 0f358637BD;
	@%p26 bra 	$L__BB8_43;
	ld.global.f32 	%f76, [%rd3];
	add.f32 	%f77, %f76, 0f3F800000;
	st.global.f32 	[%rd3], %f77;
$L__BB8_43:
	ld.global.f32 	%f78, [%rd3];
	cvt.rn.f32.s32 	%f79, %r16;
	mul.f32 	%f80, %f79, 0f3F000000;
	setp.leu.f32 	%p27, %f78, %f80;
	@%p27 bra 	$L__BB8_45;
	cvta.to.global.u64 	%rd57, %rd12;
	mov.b32 	%r45, 1;
	st.global.u32 	[%rd57], %r45;
	cvta.to.global.u64 	%rd58, %rd10;
	add.s64 	%rd60, %rd58, %rd17;
	ld.global.f32 	%f81, [%rd60];
	add.f32 	%f82, %f1, %f81;
	st.global.f32 	[%rd60], %f82;
	st.global.f32 	[%rd4], %f1;
$L__BB8_45:
	ret;

}
	// .globl	_Z22cuda_compute_scores_l0PfS_S_S_PiS0_iiii
.visible .entry _Z22cuda_compute_scores_l0PfS_S_S_PiS0_iiii(
	.param .u64 .ptr .align 1 _Z22cuda_compute_scores_l0PfS_S_S_PiS0_iiii_param_0,
	.param .u64 .ptr .align 1 _Z22cuda_compute_scores_l0PfS_S_S_PiS0_iiii_param_1,
	.param .u64 .ptr .align 1 _Z22cuda_compute_scores_l0PfS_S_S_PiS0_iiii_param_2,
	.param .u64 .ptr .align 1 _Z22cuda_compute_scores_l0PfS_S_S_PiS0_iiii_param_3,
	.param .u64 .ptr .align 1 _Z22cuda_compute_scores_l0PfS_S_S_PiS0_iiii_param_4,
	.param .u64 .ptr .align 1 _Z22cuda_compute_scores_l0PfS_S_S_PiS0_iiii_param_5,
	.param .u32 _Z22cuda_compute_scores_l0PfS_S_S_PiS0_iiii_param_6,
	.param .u32 _Z22cuda_compute_scores_l0PfS_S_S_PiS0_iiii_param_7,
	.param .u32 _Z22cuda_compute_scores_l0PfS_S_S_PiS0_iiii_param_8,
	.param .u32 _Z22cuda_compute_scores_l0PfS_S_S_PiS0_iiii_param_9
)
{
	.reg .pred 	%p<43>;
	.reg .b32 	%r<67>;
	.reg .b32 	%f<172>;
	.reg .b64 	%rd<91>;

	ld.param.u64 	%rd10, [_Z22cuda_compute_scores_l0PfS_S_S_PiS0_iiii_param_0];
	ld.param.u64 	%rd14, [_Z22cuda_compute_scores_l0PfS_S_S_PiS0_iiii_param_1];
	ld.param.u64 	%rd11, [_Z22cuda_compute_scores_l0PfS_S_S_PiS0_iiii_param_2];
	ld.param.u64 	%rd12, [_Z22cuda_compute_scores_l0PfS_S_S_PiS0_iiii_param_3];
	ld.param.u64 	%rd15, [_Z22cuda_compute_scores_l0PfS_S_S_PiS0_iiii_param_4];
	ld.param.u64 	%rd13, [_Z22cuda_compute_scores_l0PfS_S_S_PiS0_iiii_param_5];
	ld.param.u32 	%r19, [_Z22cuda_compute_scores_l0PfS_S_S_PiS0_iiii_param_6];
	ld.param.u32 	%r16, [_Z22cuda_compute_scores_l0PfS_S_S_PiS0_iiii_param_7];
	ld.param.u32 	%r17, [_Z22cuda_compute_scores_l0PfS_S_S_PiS0_iiii_param_8];
	ld.param.u32 	%r18, [_Z22cuda_compute_scores_l0PfS_S_S_PiS0_iiii_param_9];
	cvta.to.global.u64 	%rd1, %rd14;
	cvta.to.global.u64 	%rd2, %rd15;
	mov.u32 	%r20, %tid.x;
	mov.u32 	%r21, %ntid.x;
	mov.u32 	%r22, %ctaid.x;
	mad.lo.s32 	%r1, %r21, %r22, %r20;
	setp.ge.s32 	%p1, %r1, %r19;
	@%p1 bra 	$L__BB9_75;
	cvta.to.global.u64 	%rd16, %rd10;
	cvta.to.global.u64 	%rd17, %rd12;
	mul.lo.s32 	%r2, %r16, %r1;
	mul.wide.s32 	%rd18, %r1, 4;
	add.s64 	%rd3, %rd16, %rd18;
	mov.b32 	%r23, 0;
	st.global.u32 	[%rd3], %r23;
	add.s32 	%r24, %r18, %r2;
	mul.wide.s32 	%rd19, %r24, 4;
	add.s64 	%rd20, %rd2, %rd19;
	ld.global.u32 	%r25, [%rd20];
	mul.wide.s32 	%rd21, %r25, 4;
	add.s64 	%rd22, %rd1, %rd21;
	ld.global.f32 	%f1, [%rd22];
	add.s64 	%rd4, %rd17, %rd18;
	st.global.u32 	[%rd4], %r23;
	abs.f32 	%f47, %f1;
	setp.leu.f32 	%p2, %f47, 0f358637BD;
	@%p2 bra 	$L__BB9_75;
	setp.lt.s32 	%p3, %r16, 1;
	@%p3 bra 	$L__BB9_73;
	and.b32  	%r3, %r16, 7;
	setp.lt.u32 	%p4, %r16, 8;
	mov.b32 	%r65, 0;
	@%p4 bra 	$L__BB9_38;
	and.b32  	%r65, %r16, 2147483640;
	neg.s32 	%r63, %r65;
	add.s64 	%rd5, %rd2, 16;
	mov.u32 	%r62, %r2;
$L__BB9_5:
	.pragma "nounroll";
	mul.wide.s32 	%rd23, %r62, 4;
	add.s64 	%rd6, %rd5, %rd23;
	ld.global.u32 	%r27, [%rd6+-16];
	mul.wide.s32 	%rd24, %r27, 4;
	add.s64 	%rd25, %rd1, %rd24;
	ld.global.f32 	%f157, [%rd25];
	sub.f32 	%f48, %f157, %f1;
	abs.f32 	%f49, %f48;
	setp.gtu.f32 	%p5, %f49, 0f358637BD;
	@%p5 bra 	$L__BB9_7;
	ld.global.f32 	%f50, [%rd3];
	add.f32 	%f51, %f50, 0f3F800000;
	st.global.f32 	[%rd3], %f51;
	ld.global.u32 	%r28, [%rd6+-16];
	mul.wide.s32 	%rd26, %r28, 4;
	add.s64 	%rd27, %rd1, %rd26;
	ld.global.f32 	%f157, [%rd27];
$L__BB9_7:
	abs.f32 	%f52, %f157;
	setp.gtu.f32 	%p6, %f52, 0f358637BD;
	@%p6 bra 	$L__BB9_9;
	ld.global.f32 	%f53, [%rd3];
	add.f32 	%f54, %f53, 0fBF800000;
	st.global.f32 	[%rd3], %f54;
$L__BB9_9:
	ld.global.u32 	%r29, [%rd6+-12];
	mul.wide.s32 	%rd28, %r29, 4;
	add.s64 	%rd29, %rd1, %rd28;
	ld.global.f32 	%f158, [%rd29];
	sub.f32 	%f55, %f158, %f1;
	abs.f32 	%f56, %f55;
	setp.gtu.f32 	%p7, %f56, 0f358637BD;
	@%p7 bra 	$L__BB9_11;
	ld.global.f32 	%f57, [%rd3];
	add.f32 	%f58, %f57, 0f3F800000;
	st.global.f32 	[%rd3], %f58;
	ld.global.u32 	%r30, [%rd6+-12];
	mul.wide.s32 	%rd30, %r30, 4;
	add.s64 	%rd31, %rd1, %rd30;
	ld.global.f32 	%f158, [%rd31];
$L__BB9_11:
	abs.f32 	%f59, %f158;
	setp.gtu.f32 	%p8, %f59, 0f358637BD;
	@%p8 bra 	$L__BB9_13;
	ld.global.f32 	%f60, [%rd3];
	add.f32 	%f61, %f60, 0fBF800000;
	st.global.f32 	[%rd3], %f61;
$L__BB9_13:
	ld.global.u32 	%r31, [%rd6+-8];
	mul.wide.s32 	%rd32, %r31, 4;
	add.s64 	%rd33, %rd1, %rd32;
	ld.global.f32 	%f159, [%rd33];
	sub.f32 	%f62, %f159, %f1;
	abs.f32 	%f63, %f62;
	setp.gtu.f32 	%p9, %f63, 0f358637BD;
	@%p9 bra 	$L__BB9_15;
	ld.global.f32 	%f64, [%rd3];
	add.f32 	%f65, %f64, 0f3F800000;
	st.global.f32 	[%rd3], %f65;
	ld.global.u32 	%r32, [%rd6+-8];
	mul.wide.s32 	%rd34, %r32, 4;
	add.s64 	%rd35, %rd1, %rd34;
	ld.global.f32 	%f159, [%rd35];
$L__BB9_15:
	abs.f32 	%f66, %f159;
	setp.gtu.f32 	%p10, %f66, 0f358637BD;
	@%p10 bra 	$L__BB9_17;
	ld.global.f32 	%f67, [%rd3];
	add.f32 	%f68, %f67, 0fBF800000;
	st.global.f32 	[%rd3], %f68;
$L__BB9_17:
	ld.global.u32 	%r33, [%rd6+-4];
	mul.wide.s32 	%rd36, %r33, 4;
	add.s64 	%rd37, %rd1, %rd36;
	ld.global.f32 	%f160, [%rd37];
	sub.f32 	%f69, %f160, %f1;
	abs.f32 	%f70, %f69;
	setp.gtu.f32 	%p11, %f70, 0f358637BD;
	@%p11 bra 	$L__BB9_19;
	ld.global.f32 	%f71, [%rd3];
	add.f32 	%f72, %f71, 0f3F800000;
	st.global.f32 	[%rd3], %f72;
	ld.global.u32 	%r34, [%rd6+-4];
	mul.wide.s32 	%rd38, %r34, 4;
	add.s64 	%rd39, %rd1, %rd38;
	ld.global.f32 	%f160, [%rd39];
$L__BB9_19:
	abs.f32 	%f73, %f160;
	setp.gtu.f32 	%p12, %f73, 0f358637BD;
	@%p12 bra 	$L__BB9_21;
	ld.global.f32 	%f74, [%rd3];
	add.f32 	%f75, %f74, 0fBF800000;
	st.global.f32 	[%rd3], %f75;
$L__BB9_21:
	ld.global.u32 	%r35, [%rd6];
	mul.wide.s32 	%rd40, %r35, 4;
	add.s64 	%rd41, %rd1, %rd40;
	ld.global.f32 	%f161, [%rd41];
	sub.f32 	%f76, %f161, %f1;
	abs.f32 	%f77, %f76;
	setp.gtu.f32 	%p13, %f77, 0f358637BD;
	@%p13 bra 	$L__BB9_23;
	ld.global.f32 	%f78, [%rd3];
	add.f32 	%f79, %f78, 0f3F800000;
	st.global.f32 	[%rd3], %f79;
	ld.global.u32 	%r36, [%rd6];
	mul.wide.s32 	%rd42, %r36, 4;
	add.s64 	%rd43, %rd1, %rd42;
	ld.global.f32 	%f161, [%rd43];
$L__BB9_23:
	abs.f32 	%f80, %f161;
	setp.gtu.f32 	%p14, %f80, 0f358637BD;
	@%p14 bra 	$L__BB9_25;
	ld.global.f32 	%f81, [%rd3];
	add.f32 	%f82, %f81, 0fBF800000;
	st.global.f32 	[%rd3], %f82;
$L__BB9_25:
	ld.global.u32 	%r37, [%rd6+4];
	mul.wide.s32 	%rd44, %r37, 4;
	add.s64 	%rd45, %rd1, %rd44;
	ld.global.f32 	%f162, [%rd45];
	sub.f32 	%f83, %f162, %f1;
	abs.f32 	%f84, %f83;
	setp.gtu.f32 	%p15, %f84, 0f358637BD;
	@%p15 bra 	$L__BB9_27;
	ld.global.f32 	%f85, [%rd3];
	add.f32 	%f86, %f85, 0f3F800000;
	st.global.f32 	[%rd3], %f86;
	ld.global.u32 	%r38, [%rd6+4];
	mul.wide.s32 	%rd46, %r38, 4;
	add.s64 	%rd47, %rd1, %rd46;
	ld.global.f32 	%f162, [%rd47];
$L__BB9_27:
	abs.f32 	%f87, %f162;
	setp.gtu.f32 	%p16, %f87, 0f358637BD;
	@%p16 bra 	$L__BB9_29;
	ld.global.f32 	%f88, [%rd3];
	add.f32 	%f89, %f88, 0fBF800000;
	st.global.f32 	[%rd3], %f89;
$L__BB9_29:
	ld.global.u32 	%r39, [%rd6+8];
	mul.wide.s32 	%rd48, %r39, 4;
	add.s64 	%rd49, %rd1, %rd48;
	ld.global.f32 	%f163, [%rd49];
	sub.f32 	%f90, %f163, %f1;
	abs.f32 	%f91, %f90;
	setp.gtu.f32 	%p17, %f91, 0f358637BD;
	@%p17 bra 	$L__BB9_31;
	ld.global.f32 	%f92, [%rd3];
	add.f32 	%f93, %f92, 0f3F800000;
	st.global.f32 	[%rd3], %f93;
	ld.global.u32 	%r40, [%rd6+8];
	mul.wide.s32 	%rd50, %r40, 4;
	add.s64 	%rd51, %rd1, %rd50;
	ld.global.f32 	%f163, [%rd51];
$L__BB9_31:
	abs.f32 	%f94, %f163;
	setp.gtu.f32 	%p18, %f94, 0f358637BD;
	@%p18 bra 	$L__BB9_33;
	ld.global.f32 	%f95, [%rd3];
	add.f32 	%f96, %f95, 0fBF800000;
	st.global.f32 	[%rd3], %f96;
$L__BB9_33:
	ld.global.u32 	%r41, [%rd6+12];
	mul.wide.s32 	%rd52, %r41, 4;
	add.s64 	%rd53, %rd1, %rd52;
	ld.global.f32 	%f164, [%rd53];
	sub.f32 	%f97, %f164, %f1;
	abs.f32 	%f98, %f97;
	setp.gtu.f32 	%p19, %f98, 0f358637BD;
	@%p19 bra 	$L__BB9_35;
	ld.global.f32 	%f99, [%rd3];
	add.f32 	%f100, %f99, 0f3F800000;
	st.global.f32 	[%rd3], %f100;
	ld.global.u32 	%r42, [%rd6+12];
	mul.wide.s32 	%rd54, %r42, 4;
	add.s64 	%rd55, %rd1, %rd54;
	ld.global.f32 	%f164, [%rd55];
$L__BB9_35:
	abs.f32 	%f101, %f164;
	setp.gtu.f32 	%p20, %f101, 0f358637BD;
	@%p20 bra 	$L__BB9_37;
	ld.global.f32 	%f102, [%rd3];
	add.f32 	%f103, %f102, 0fBF800000;
	st.global.f32 	[%rd3], %f103;
$L__BB9_37:
	add.s32 	%r63, %r63, 8;
	add.s32 	%r62, %r62, 8;
	setp.ne.s32 	%p21, %r63, 0;
	@%p21 bra 	$L__BB9_5;
$L__BB9_38:
	setp.eq.s32 	%p22, %r3, 0;
	@%p22 bra 	$L__BB9_73;
	and.b32  	%r11, %r16, 3;
	setp.lt.u32 	%p23, %r3, 4;
	@%p23 bra 	$L__BB9_57;
	add.s32 	%r43, %r65, %r2;
	mul.wide.s32 	%rd56, %r43, 4;
	add.s64 	%rd7, %rd2, %rd56;
	ld.global.u32 	%r44, [%rd7];
	mul.wide.s32 	%rd57, %r44, 4;
	add.s64 	%rd58, %rd1, %rd57;
	ld.global.f32 	%f165, [%rd58];
	sub.f32 	%f104, %f165, %f1;
	abs.f32 	%f105, %f104;
	setp.gtu.f32 	%p24, %f105, 0f358637BD;
	@%p24 bra 	$L__BB9_42;
	ld.global.f32 	%f106, [%rd3];
	add.f32 	%f107, %f106, 0f3F800000;
	st.global.f32 	[%rd3], %f107;
	ld.global.u32 	%r45, [%rd7];
	mul.wide.s32 	%rd59, %r45, 4;
	add.s64 	%rd60, %rd1, %rd59;
	ld.global.f32 	%f165, [%rd60];
$L__BB9_42:
	abs.f32 	%f108, %f165;
	setp.gtu.f32 	%p25, %f108, 0f358637BD;
	@%p25 bra 	$L__BB9_44;
	ld.global.f32 	%f109, [%rd3];
	add.f32 	%f110, %f109, 0fBF800000;
	st.global.f32 	[%rd3], %f110;
$L__BB9_44:
	ld.global.u32 	%r46, [%rd7+4];
	mul.wide.s32 	%rd61, %r46, 4;
	add.s64 	%rd62, %rd1, %rd61;
	ld.global.f32 	%f166, [%rd62];
	sub.f32 	%f111, %f166, %f1;
	abs.f32 	%f112, %f111;
	setp.gtu.f32 	%p26, %f112, 0f358637BD;
	@%p26 bra 	$L__BB9_46;
	ld.global.f32 	%f113, [%rd3];
	add.f32 	%f114, %f113, 0f3F800000;
	st.global.f32 	[%rd3], %f114;
	ld.global.u32 	%r47, [%rd7+4];
	mul.wide.s32 	%rd63, %r47, 4;
	add.s64 	%rd64, %rd1, %rd63;
	ld.global.f32 	%f166, [%rd64];
$L__BB9_46:
	abs.f32 	%f115, %f166;
	setp.gtu.f32 	%p27, %f115, 0f358637BD;
	@%p27 bra 	$L__BB9_48;
	ld.global.f32 	%f116, [%rd3];
	add.f32 	%f117, %f116, 0fBF800000;
	st.global.f32 	[%rd3], %f117;
$L__BB9_48:
	ld.global.u32 	%r48, [%rd7+8];
	mul.wide.s32 	%rd65, %r48, 4;
	add.s64 	%rd66, %rd1, %rd65;
	ld.global.f32 	%f167, [%rd66];
	sub.f32 	%f118, %f167, %f1;
	abs.f32 	%f119, %f118;
	setp.gtu.f32 	%p28, %f119, 0f358637BD;
	@%p28 bra 	$L__BB9_50;
	ld.global.f32 	%f120, [%rd3];
	add.f32 	%f121, %f120, 0f3F800000;
	st.global.f32 	[%rd3], %f121;
	ld.global.u32 	%r49, [%rd7+8];
	mul.wide.s32 	%rd67, %r49, 4;
	add.s64 	%rd68, %rd1, %rd67;
	ld.global.f32 	%f167, [%rd68];
$L__BB9_50:
	abs.f32 	%f122, %f167;
	setp.gtu.f32 	%p29, %f122, 0f358637BD;
	@%p29 bra 	$L__BB9_52;
	ld.global.f32 	%f123, [%rd3];
	add.f32 	%f124, %f123, 0fBF800000;
	st.global.f32 	[%rd3], %f124;
$L__BB9_52:
	ld.global.u32 	%r50, [%rd7+12];
	mul.wide.s32 	%rd69, %r50, 4;
	add.s64 	%rd70, %rd1, %rd69;
	ld.global.f32 	%f168, [%rd70];
	sub.f32 	%f125, %f168, %f1;
	abs.f32 	%f126, %f125;
	setp.gtu.f32 	%p30, %f126, 0f358637BD;
	@%p30 bra 	$L__BB9_54;
	ld.global.f32 	%f127, [%rd3];
	add.f32 	%f128, %f127, 0f3F800000;
	st.global.f32 	[%rd3], %f128;
	ld.global.u32 	%r51, [%rd7+12];
	mul.wide.s32 	%rd71, %r51, 4;
	add.s64 	%rd72, %rd1, %rd71;
	ld.global.f32 	%f168, [%rd72];
$L__BB9_54:
	abs.f32 	%f129, %f168;
	setp.gtu.f32 	%p31, %f129, 0f358637BD;
	@%p31 bra 	$L__BB9_56;
	ld.global.f32 	%f130, [%rd3];
	add.f32 	%f131, %f130, 0fBF800000;
	st.global.f32 	[%rd3], %f131;
$L__BB9_56:
	add.s32 	%r65, %r65, 4;
$L__BB9_57:
	setp.eq.s32 	%p32, %r11, 0;
	@%p32 bra 	$L__BB9_73;
	setp.eq.s32 	%p33, %r11, 1;
	@%p33 bra 	$L__BB9_68;
	add.s32 	%r52, %r65, %r2;
	mul.wide.s32 	%rd73, %r52, 4;
	add.s64 	%rd8, %rd2, %rd73;
	ld.global.u32 	%r53, [%rd8];
	mul.wide.s32 	%rd74, %r53, 4;
	add.s64 	%rd75, %rd1, %rd74;
	ld.global.f32 	%f169, [%rd75];
	sub.f32 	%f132, %f169, %f1;
	abs.f32 	%f133, %f132;
	setp.gtu.f32 	%p34, %f133, 0f358637BD;
	@%p34 bra 	$L__BB9_61;
	ld.global.f32 	%f134, [%rd3];
	add.f32 	%f135, %f134, 0f3F800000;
	st.global.f32 	[%rd3], %f135;
	ld.global.u32 	%r54, [%rd8];
	mul.wide.s32 	%rd76, %r54, 4;
	add.s64 	%rd77, %rd1, %rd76;
	ld.global.f32 	%f169, [%rd77];
$L__BB9_61:
	abs.f32 	%f136, %f169;
	setp.gtu.f32 	%p35, %f136, 0f358637BD;
	@%p35 bra 	$L__BB9_63;
	ld.global.f32 	%f137, [%rd3];
	add.f32 	%f138, %f137, 0fBF800000;
	st.global.f32 	[%rd3], %f138;
$L__BB9_63:
	ld.global.u32 	%r55, [%rd8+4];
	mul.wide.s32 	%rd78, %r55, 4;
	add.s64 	%rd79, %rd1, %rd78;
	ld.global.f32 	%f170, [%rd79];
	sub.f32 	%f139, %f170, %f1;
	abs.f32 	%f140, %f139;
	setp.gtu.f32 	%p36, %f140, 0f358637BD;
	@%p36 bra 	$L__BB9_65;
	ld.global.f32 	%f141, [%rd3];
	add.f32 	%f142, %f141, 0f3F800000;
	st.global.f32 	[%rd3], %f142;
	ld.global.u32 	%r56, [%rd8+4];
	mul.wide.s32 	%rd80, %r56, 4;
	add.s64 	%rd81, %rd1, %rd80;
	ld.global.f32 	%f170, [%rd81];
$L__BB9_65:
	abs.f32 	%f143, %f170;
	setp.gtu.f32 	%p37, %f143, 0f358637BD;
	@%p37 bra 	$L__BB9_67;
	ld.global.f32 	%f144, [%rd3];
	add.f32 	%f145, %f144, 0fBF800000;
	st.global.f32 	[%rd3], %f145;
$L__BB9_67:
	add.s32 	%r65, %r65, 2;
$L__BB9_68:
	and.b32  	%r57, %r16, 1;
	setp.eq.b32 	%p38, %r57, 1;
	not.pred 	%p39, %p38;
	@%p39 bra 	$L__BB9_73;
	add.s32 	%r58, %r65, %r2;
	mul.wide.s32 	%rd82, %r58, 4;
	add.s64 	%rd9, %rd2, %rd82;
	ld.global.u32 	%r59, [%rd9];
	mul.wide.s32 	%rd83, %r59, 4;
	add.s64 	%rd84, %rd1, %rd83;
	ld.global.f32 	%f171, [%rd84];
	sub.f32 	%f146, %f171, %f1;
	abs.f32 	%f147, %f146;
	setp.gtu.f32 	%p40, %f147, 0f358637BD;
	@%p40 bra 	$L__BB9_71;
	ld.global.f32 	%f148, [%rd3];
	add.f32 	%f149, %f148, 0f3F800000;
	st.global.f32 	[%rd3], %f149;
	ld.global.u32 	%r60, [%rd9];
	mul.wide.s32 	%rd85, %r60, 4;
	add.s64 	%rd86, %rd1, %rd85;
	ld.global.f32 	%f171, [%rd86];
$L__BB9_71:
	abs.f32 	%f150, %f171;
	setp.gtu.f32 	%p41, %f150, 0f358637BD;
	@%p41 bra 	$L__BB9_73;
	ld.global.f32 	%f151, [%rd3];
	add.f32 	%f152, %f151, 0fBF800000;
	st.global.f32 	[%rd3], %f152;
$L__BB9_73:
	ld.global.f32 	%f153, [%rd3];
	cvt.rn.f32.s32 	%f154, %r17;
	setp.leu.f32 	%p42, %f153, %f154;
	@%p42 bra 	$L__BB9_75;
	cvta.to.global.u64 	%rd87, %rd13;
	mov.b32 	%r61, 1;
	st.global.u32 	[%rd87], %r61;
	cvta.to.global.u64 	%rd88, %rd11;
	add.s64 	%rd90, %rd88, %rd18;
	ld.global.f32 	%f155, [%rd90];
	add.f32 	%f156, %f1, %f155;
	st.global.f32 	[%rd90], %f156;
	st.global.f32 	[%rd4], %f1;
$L__BB9_75:
	ret;

}
	// .globl	_Z10thresholdKPfPiiS0_i
.visible .entry _Z10thresholdKPfPiiS0_i(
	.param .u64 .ptr .align 1 _Z10thresholdKPfPiiS0_i_param_0,
	.param .u64 .ptr .align 1 _Z10thresholdKPfPiiS0_i_param_1,
	.param .u32 _Z10thresholdKPfPiiS0_i_param_2,
	.param .u64 .ptr .align 1 _Z10thresholdKPfPiiS0_i_param_3,
	.param .u32 _Z10thresholdKPfPiiS0_i_param_4
)
{
	.reg .pred 	%p<5>;
	.reg .b32 	%r<10>;
	.reg .b64 	%rd<11>;

	ld.param.u64 	%rd1, [_Z10thresholdKPfPiiS0_i_param_0];
	ld.param.u64 	%rd3, [_Z10thresholdKPfPiiS0_i_param_1];
	ld.param.u32 	%r2, [_Z10thresholdKPfPiiS0_i_param_2];
	ld.param.u64 	%rd2, [_Z10thresholdKPfPiiS0_i_param_3];
	ld.param.u32 	%r3, [_Z10thresholdKPfPiiS0_i_param_4];
	cvta.to.global.u64 	%rd4, %rd3;
	mov.u32 	%r4, %ntid.x;
	mov.u32 	%r5, %ctaid.x;
	mov.u32 	%r6, %tid.x;
	mad.lo.s32 	%r1, %r4, %r5, %r6;
	setp.ge.u32 	%p1, %r1, %r3;
	mul.wide.u32 	%rd5, %r1, 4;
	add.s64 	%rd6, %rd4, %rd5;
	ld.global.u32 	%r7, [%rd6];
	setp.ne.s32 	%p2, %r7, %r2;
	or.pred  	%p3, %p1, %p2;
	@%p3 bra 	$L__BB10_3;
	cvta.to.global.u64 	%rd7, %rd2;
	atom.global.add.u32 	%r8, [%rd7], -1;
	setp.lt.s32 	%p4, %r8, 1;
	@%p4 bra 	$L__BB10_3;
	cvta.to.global.u64 	%rd8, %rd1;
	add.s64 	%rd10, %rd8, %rd5;
	mov.b32 	%r9, 0;
	st.global.u32 	[%rd10], %r9;
$L__BB10_3:
	ret;

}
	// .globl	_Z16cudaUpdateSignalPfiS_
.visible .entry _Z16cudaUpdateSignalPfiS_(
	.param .u64 .ptr .align 1 _Z16cudaUpdateSignalPfiS__param_0,
	.param .u32 _Z16cudaUpdateSignalPfiS__param_1,
	.param .u64 .ptr .align 1 _Z16cudaUpdateSignalPfiS__param_2
)
{
	.reg .pred 	%p<2>;
	.reg .b32 	%r<6>;
	.reg .b32 	%f<4>;
	.reg .b64 	%rd<8>;

	ld.param.u64 	%rd1, [_Z16cudaUpdateSignalPfiS__param_0];
	ld.param.u32 	%r1, [_Z16cudaUpdateSignalPfiS__param_1];
	ld.param.u64 	%rd2, [_Z16cudaUpdateSignalPfiS__param_2];
	mov.u32 	%r2, %tid.x;
	mov.u32 	%r3, %ntid.x;
	mov.u32 	%r4, %ctaid.x;
	mad.lo.s32 	%r5, %r3, %r4, %r2;
	setp.ne.s32 	%p1, %r5, %r1;
	@%p1 bra 	$L__BB11_2;
	cvta.to.global.u64 	%rd3, %rd2;
	cvta.to.global.u64 	%rd4, %rd1;
	mul.wide.s32 	%rd5, %r1, 4;
	add.s64 	%rd6, %rd3, %rd5;
	ld.global.f32 	%f1, [%rd6];
	add.s64 	%rd7, %rd4, %rd5;
	ld.global.f32 	%f2, [%rd7];
	add.f32 	%f3, %f1, %f2;
	st.global.f32 	[%rd7], %f3;
$L__BB11_2:
	ret;

}
	// .globl	_Z18cudaUpdateResidualPfPiS_S_ii
.visible .entry _Z18cudaUpdateResidualPfPiS_S_ii(
	.param .u64 .ptr .align 1 _Z18cudaUpdateResidualPfPiS_S_ii_param_0,
	.param .u64 .ptr .align 1 _Z18cudaUpdateResidualPfPiS_S_ii_param_1,
	.param .u64 .ptr .align 1 _Z18cudaUpdateResidualPfPiS_S_ii_param_2,
	.param .u64 .ptr .align 1 _Z18cudaUpdateResidualPfPiS_S_ii_param_3,
	.param .u32 _Z18cudaUpdateResidualPfPiS_S_ii_param_4,
	.param .u32 _Z18cudaUpdateResidualPfPiS_S_ii_param_5
)
{
	.reg .pred 	%p<11>;
	.reg .b32 	%r<46>;
	.reg .b32 	%f<76>;
	.reg .b64 	%rd<55>;

	ld.param.u64 	%rd8, [_Z18cudaUpdateResidualPfPiS_S_ii_param_0];
	ld.param.u64 	%rd9, [_Z18cudaUpdateResidualPfPiS_S_ii_param_1];
	ld.param.u64 	%rd10, [_Z18cudaUpdateResidualPfPiS_S_ii_param_2];
	ld.param.u64 	%rd7, [_Z18cudaUpdateResidualPfPiS_S_ii_param_3];
	ld.param.u32 	%r15, [_Z18cudaUpdateResidualPfPiS_S_ii_param_4];
	ld.param.u32 	%r16, [_Z18cudaUpdateResidualPfPiS_S_ii_param_5];
	cvta.to.global.u64 	%rd1, %rd8;
	cvta.to.global.u64 	%rd2, %rd9;
	cvta.to.global.u64 	%rd3, %rd10;
	mov.u32 	%r17, %tid.x;
	mov.u32 	%r18, %ntid.x;
	mov.u32 	%r19, %ctaid.x;
	mad.lo.s32 	%r20, %r18, %r19, %r17;
	setp.ne.s32 	%p1, %r20, %r15;
	@%p1 bra 	$L__BB12_13;
	mul.lo.s32 	%r1, %r16, %r15;
	setp.lt.s32 	%p2, %r16, 1;
	@%p2 bra 	$L__BB12_13;
	cvta.to.global.u64 	%rd11, %rd7;
	mul.wide.s32 	%rd12, %r15, 4;
	add.s64 	%rd4, %rd11, %rd12;
	and.b32  	%r2, %r16, 7;
	setp.lt.u32 	%p3, %r16, 8;
	mov.b32 	%r44, 0;
	@%p3 bra 	$L__BB12_5;
	and.b32  	%r44, %r16, 2147483640;
	neg.s32 	%r42, %r44;
	add.s64 	%rd5, %rd3, 16;
	add.s64 	%rd6, %rd2, 16;
	mov.u32 	%r41, %r1;
$L__BB12_4:
	.pragma "nounroll";
	mul.wide.s32 	%rd13, %r41, 4;
	add.s64 	%rd14, %rd5, %rd13;
	add.s64 	%rd15, %rd6, %rd13;
	ld.global.f32 	%f1, [%rd4];
	ld.global.f32 	%f2, [%rd14+-16];
	mul.f32 	%f3, %f1, %f2;
	ld.global.u32 	%r22, [%rd15+-16];
	mul.wide.s32 	%rd16, %r22, 4;
	add.s64 	%rd17, %rd1, %rd16;
	ld.global.f32 	%f4, [%rd17];
	sub.f32 	%f5, %f4, %f3;
	st.global.f32 	[%rd17], %f5;
	ld.global.f32 	%f6, [%rd4];
	ld.global.f32 	%f7, [%rd14+-12];
	mul.f32 	%f8, %f6, %f7;
	ld.global.u32 	%r23, [%rd15+-12];
	mul.wide.s32 	%rd18, %r23, 4;
	add.s64 	%rd19, %rd1, %rd18;
	ld.global.f32 	%f9, [%rd19];
	sub.f32 	%f10, %f9, %f8;
	st.global.f32 	[%rd19], %f10;
	ld.global.f32 	%f11, [%rd4];
	ld.global.f32 	%f12, [%rd14+-8];
	mul.f32 	%f13, %f11, %f12;
	ld.global.u32 	%r24, [%rd15+-8];
	mul.wide.s32 	%rd20, %r24, 4;
	add.s64 	%rd21, %rd1, %rd20;
	ld.global.f32 	%f14, [%rd21];
	sub.f32 	%f15, %f14, %f13;
	st.global.f32 	[%rd21], %f15;
	ld.global.f32 	%f16, [%rd4];
	ld.global.f32 	%f17, [%rd14+-4];
	mul.f32 	%f18, %f16, %f17;
	ld.global.u32 	%r25, [%rd15+-4];
	mul.wide.s32 	%rd22, %r25, 4;
	add.s64 	%rd23, %rd1, %rd22;
	ld.global.f32 	%f19, [%rd23];
	sub.f32 	%f20, %f19, %f18;
	st.global.f32 	[%rd23], %f20;
	ld.global.f32 	%f21, [%rd4];
	ld.global.f32 	%f22, [%rd14];
	mul.f32 	%f23, %f21, %f22;
	ld.global.u32 	%r26, [%rd15];
	mul.wide.s32 	%rd24, %r26, 4;
	add.s64 	%rd25, %rd1, %rd24;
	ld.global.f32 	%f24, [%rd25];
	sub.f32 	%f25, %f24, %f23;
	st.global.f32 	[%rd25], %f25;
	ld.global.f32 	%f26, [%rd4];
	ld.global.f32 	%f27, [%rd14+4];
	mul.f32 	%f28, %f26, %f27;
	ld.global.u32 	%r27, [%rd15+4];
	mul.wide.s32 	%rd26, %r27, 4;
	add.s64 	%rd27, %rd1, %rd26;
	ld.global.f32 	%f29, [%rd27];
	sub.f32 	%f30, %f29, %f28;
	st.global.f32 	[%rd27], %f30;
	ld.global.f32 	%f31, [%rd4];
	ld.global.f32 	%f32, [%rd14+8];
	mul.f32 	%f33, %f31, %f32;
	ld.global.u32 	%r28, [%rd15+8];
	mul.wide.s32 	%rd28, %r28, 4;
	add.s64 	%rd29, %rd1, %rd28;
	ld.global.f32 	%f34, [%rd29];
	sub.f32 	%f35, %f34, %f33;
	st.global.f32 	[%rd29], %f35;
	ld.global.f32 	%f36, [%rd4];
	ld.global.f32 	%f37, [%rd14+12];
	mul.f32 	%f38, %f36, %f37;
	ld.global.u32 	%r29, [%rd15+12];
	mul.wide.s32 	%rd30, %r29, 4;
	add.s64 	%rd31, %rd1, %rd30;
	ld.global.f32 	%f39, [%rd31];
	sub.f32 	%f40, %f39, %f38;
	st.global.f32 	[%rd31], %f40;
	add.s32 	%r42, %r42, 8;
	add.s32 	%r41, %r41, 8;
	setp.ne.s32 	%p4, %r42, 0;
	@%p4 bra 	$L__BB12_4;
$L__BB12_5:
	setp.eq.s32 	%p5, %r2, 0;
	@%p5 bra 	$L__BB12_13;
	and.b32  	%r10, %r16, 3;
	setp.lt.u32 	%p6, %r2, 4;
	@%p6 bra 	$L__BB12_8;
	ld.global.f32 	%f41, [%rd4];
	add.s32 	%r30, %r44, %r1;
	mul.wide.s32 	%rd32, %r30, 4;
	add.s64 	%rd33, %rd3, %rd32;
	ld.global.f32 	%f42, [%rd33];
	mul.f32 	%f43, %f41, %f42;
	add.s64 	%rd34, %rd2, %rd32;
	ld.global.u32 	%r31, [%rd34];
	mul.wide.s32 	%rd35, %r31, 4;
	add.s64 	%rd36, %rd1, %rd35;
	ld.global.f32 	%f44, [%rd36];
	sub.f32 	%f45, %f44, %f43;
	st.global.f32 	[%rd36], %f45;
	ld.global.f32 	%f46, [%rd4];
	ld.global.f32 	%f47, [%rd33+4];
	mul.f32 	%f48, %f46, %f47;
	ld.global.u32 	%r32, [%rd34+4];
	mul.wide.s32 	%rd37, %r32, 4;
	add.s64 	%rd38, %rd1, %rd37;
	ld.global.f32 	%f49, [%rd38];
	sub.f32 	%f50, %f49, %f48;
	st.global.f32 	[%rd38], %f50;
	ld.global.f32 	%f51, [%rd4];
	ld.global.f32 	%f52, [%rd33+8];
	mul.f32 	%f53, %f51, %f52;
	ld.global.u32 	%r33, [%rd34+8];
	mul.wide.s32 	%rd39, %r33, 4;
	add.s64 	%rd40, %rd1, %rd39;
	ld.global.f32 	%f54, [%rd40];
	sub.f32 	%f55, %f54, %f53;
	st.global.f32 	[%rd40], %f55;
	ld.global.f32 	%f56, [%rd4];
	ld.global.f32 	%f57, [%rd33+12];
	mul.f32 	%f58, %f56, %f57;
	ld.global.u32 	%r34, [%rd34+12];
	mul.wide.s32 	%rd41, %r34, 4;
	add.s64 	%rd42, %rd1, %rd41;
	ld.global.f32 	%f59, [%rd42];
	sub.f32 	%f60, %f59, %f58;
	st.global.f32 	[%rd42], %f60;
	add.s32 	%r44, %r44, 4;
$L__BB12_8:
	setp.eq.s32 	%p7, %r10, 0;
	@%p7 bra 	$L__BB12_13;
	setp.eq.s32 	%p8, %r10, 1;
	@%p8 bra 	$L__BB12_11;
	ld.global.f32 	%f61, [%rd4];
	add.s32 	%r35, %r44, %r1;
	mul.wide.s32 	%rd43, %r35, 4;
	add.s64 	%rd44, %rd3, %rd43;
	ld.global.f32 	%f62, [%rd44];
	mul.f32 	%f63, %f61, %f62;
	add.s64 	%rd45, %rd2, %rd43;
	ld.global.u32 	%r36, [%rd45];
	mul.wide.s32 	%rd46, %r36, 4;
	add.s64 	%rd47, %rd1, %rd46;
	ld.global.f32 	%f64, [%rd47];
	sub.f32 	%f65, %f64, %f63;
	st.global.f32 	[%rd47], %f65;
	ld.global.f32 	%f66, [%rd4];
	ld.global.f32 	%f67, [%rd44+4];
	mul.f32 	%f68, %f66, %f67;
	ld.global.u32 	%r37, [%rd45+4];
	mul.wide.s32 	%rd48, %r37, 4;
	add.s64 	%rd49, %rd1, %rd48;
	ld.global.f32 	%f69, [%rd49];
	sub.f32 	%f70, %f69, %f68;
	st.global.f32 	[%rd49], %f70;
	add.s32 	%r44, %r44, 2;
$L__BB12_11:
	and.b32  	%r38, %r16, 1;
	setp.eq.b32 	%p9, %r38, 1;
	not.pred 	%p10, %p9;
	@%p10 bra 	$L__BB12_13;
	ld.global.f32 	%f71, [%rd4];
	add.s32 	%r39, %r44, %r1;
	mul.wide.s32 	%rd50, %r39, 4;
	add.s64 	%rd51, %rd3, %rd50;
	ld.global.f32 	%f72, [%rd51];
	mul.f32 	%f73, %f71, %f72;
	add.s64 	%rd52, %rd2, %rd50;
	ld.global.u32 	%r40, [%rd52];
	mul.wide.s32 	%rd53, %r40, 4;
	add.s64 	%rd54, %rd1, %rd53;
	ld.global.f32 	%f74, [%rd54];
	sub.f32 	%f75, %f74, %f73;
	st.global.f32 	[%rd54], %f75;
$L__BB12_13:
	ret;

}
	// .globl	_Z12countSupportPfiPi
.visible .entry _Z12countSupportPfiPi(
	.param .u64 .ptr .align 1 _Z12countSupportPfiPi_param_0,
	.param .u32 _Z12countSupportPfiPi_param_1,
	.param .u64 .ptr .align 1 _Z12countSupportPfiPi_param_2
)
{
	.reg .pred 	%p<3>;
	.reg .b32 	%r<7>;
	.reg .b32 	%f<2>;
	.reg .b64 	%rd<7>;

	ld.param.u64 	%rd1, [_Z12countSupportPfiPi_param_0];
	ld.param.u32 	%r2, [_Z12countSupportPfiPi_param_1];
	ld.param.u64 	%rd2, [_Z12countSupportPfiPi_param_2];
	mov.u32 	%r3, %tid.x;
	mov.u32 	%r4, %ctaid.x;
	mov.u32 	%r5, %ntid.x;
	mad.lo.s32 	%r1, %r4, %r5, %r3;
	setp.ge.s32 	%p1, %r1, %r2;
	@%p1 bra 	$L__BB13_3;
	cvta.to.global.u64 	%rd3, %rd1;
	mul.wide.s32 	%rd4, %r1, 4;
	add.s64 	%rd5, %rd3, %rd4;
	ld.global.f32 	%f1, [%rd5];
	setp.eq.f32 	%p2, %f1, 0f00000000;
	@%p2 bra 	$L__BB13_3;
	cvta.to.global.u64 	%rd6, %rd2;
	atom.global.add.u32 	%r6, [%rd6], 1;
$L__BB13_3:
	ret;

}


// ===== COMPILED SASS (sm_100) =====

	.target	sm_100

	.elftype	@"ET_EXEC"


//--------------------- .note.nv.tkinfo           --------------------------
	.section	.note.nv.tkinfo,"",@"SHT_NOTE"
	.sectionflags	@"SHF_NOTE_NV_TKINFO"
	.tkinfo
        /*0018*/ 	.word	0x00000002
        /*0030*/ 	.string	""
        /*0030*/ 	.string	"ptxas"
        /*0030*/ 	.string	"Cuda compilation tools, release 13.0, V13.0.88"
        /*0030*/ 	.string	"Build cuda_13.0.r13.0/compiler.36424714_0"
        /*0030*/ 	.string	"-arch sm_100 -m 64 "



//--------------------- .note.nv.cuinfo           --------------------------
	.section	.note.nv.cuinfo,"",@"SHT_NOTE"
	.sectionflags	@"SHF_NOTE_NV_CUINFO"
        /*0018*/ 	.short	0x0002
        /*001a*/ 	.short	0x0064
        /*001c*/ 	.short	0x0082
	.zero		2


//--------------------- .nv.info                  --------------------------
	.section	.nv.info,"",@"SHT_CUDA_INFO"
	.align	4


	//----- nvinfo : EIATTR_REGCOUNT
	.align		4
        /*0000*/ 	.byte	0x04, 0x2f
        /*0002*/ 	.short	(.L_1 - .L_0)
	.align		4
.L_0:
        /*0004*/ 	.word	index@(_Z20cuda_update_residualPfPiS_ii)
        /*0008*/ 	.word	0x00000018


	//----- nvinfo : EIATTR_FRAME_SIZE
	.align		4
.L_1:
        /*000c*/ 	.byte	0x04, 0x11
        /*000e*/ 	.short	(.L_3 - .L_2)
	.align		4
.L_2:
        /*0010*/ 	.word	index@(_Z20cuda_update_residualPfPiS_ii)
        /*0014*/ 	.word	0x00000000


	//----- nvinfo : EIATTR_REGCOUNT
	.align		4
.L_3:
        /*0018*/ 	.byte	0x04, 0x2f
        /*001a*/ 	.short	(.L_5 - .L_4)
	.align		4
.L_4:
        /*001c*/ 	.word	index@(_Z28count_nonzeros_in_rows_indexPfPii)
        /*0020*/ 	.word	0x0000000c


	//----- nvinfo : EIATTR_FRAME_SIZE
	.align		4
.L_5:
        /*0024*/ 	.byte	0x04, 0x11
        /*0026*/ 	.short	(.L_7 - .L_6)
	.align		4
.L_6:
        /*0028*/ 	.word	index@(_Z28count_nonzeros_in_rows_indexPfPii)
        /*002c*/ 	.word	0x00000000


	//----- nvinfo : EIATTR_REGCOUNT
	.align		4
.L_7:
        /*0030*/ 	.byte	0x04, 0x2f
        /*0032*/ 	.short	(.L_9 - .L_8)
	.align		4
.L_8:
        /*0034*/ 	.word	index@(_Z16create_row_indexPiS_ii)
        /*0038*/ 	.word	0x00000010


	//----- nvinfo : EIATTR_FRAME_SIZE
	.align		4
.L_9:
        /*003c*/ 	.byte	0x04, 0x11
        /*003e*/ 	.short	(.L_11 - .L_10)
	.align		4
.L_10:
        /*0040*/ 	.word	index@(_Z16create_row_indexPiS_ii)
        /*0044*/ 	.word	0x00000000


	//----- nvinfo : EIATTR_REGCOUNT
	.align		4
.L_11:
        /*0048*/ 	.byte	0x04, 0x2f
        /*004a*/ 	.short	(.L_13 - .L_12)
	.align		4
.L_12:
        /*004c*/ 	.word	index@(_Z23cuda_compute_scores_smpPfS_PiS_ii)
        /*0050*/ 	.word	0x00000018


	//----- nvinfo : EIATTR_FRAME_SIZE
	.align		4
.L_13:
        /*0054*/ 	.byte	0x04, 0x11
        /*0056*/ 	.short	(.L_15 - .L_14)
	.align		4
.L_14:
        /*0058*/ 	.word	index@(_Z23cuda_compute_scores_smpPfS_PiS_ii)
        /*005c*/ 	.word	0x00000000


	//----- nvinfo : EIATTR_REGCOUNT
	.align		4
.L_15:
        /*0060*/ 	.byte	0x04, 0x2f
        /*0062*/ 	.short	(.L_17 - .L_16)
	.align		4
.L_16:
        /*0064*/ 	.word	index@(_Z24cuda_compute_scores_ssmpPfS_S_PiS_S_ii)
        /*0068*/ 	.word	0x00000018


	//----- nvinfo : EIATTR_FRAME_SIZE
	.align		4
.L_17:
        /*006c*/ 	.byte	0x04, 0x11
        /*006e*/ 	.short	(.L_19 - .L_18)
	.align		4
.L_18:
        /*0070*/ 	.word	index@(_Z24cuda_compute_scores_ssmpPfS_S_PiS_S_ii)
        /*0074*/ 	.word	0x00000000


	//----- nvinfo : EIATTR_REGCOUNT
	.align		4
.L_19:
        /*0078*/ 	.byte	0x04, 0x2f
        /*007a*/ 	.short	(.L_21 - .L_20)
	.align		4
.L_20:
        /*007c*/ 	.word	index@(_Z23cuda_update_scores_ssmpPfS_S_PiS_S0_S0_iii)
        /*0080*/ 	.word	0x0000001e


	//----- nvinfo : EIATTR_FRAME_SIZE
	.align		4
.L_21:
        /*0084*/ 	.byte	0x04, 0x11
        /*0086*/ 	.short	(.L_23 - .L_22)
	.align		4
.L_22:
        /*0088*/ 	.word	index@(_Z23cuda_update_scores_ssmpPfS_S_PiS_S0_S0_iii)
        /*008c*/ 	.word	0x00000000


	//----- nvinfo : EIATTR_REGCOUNT
	.align		4
.L_23:
        /*0090*/ 	.byte	0x04, 0x2f
        /*0092*/ 	.short	(.L_25 - .L_24)
	.align		4
.L_24:
        /*0094*/ 	.word	index@(_Z22cuda_compute_scores_erPfS_S_PiS_S_ii)
        /*0098*/ 	.word	0x00000018


	//----- nvinfo : EIATTR_FRAME_SIZE
	.align		4
.L_25:
        /*009c*/ 	.byte	0x04, 0x11
        /*009e*/ 	.short	(.L_27 - .L_26)
	.align		4
.L_26:
        /*00a0*/ 	.word	index@(_Z22cuda_compute_scores_erPfS_S_PiS_S_ii)
        /*00a4*/ 	.word	0x00000000


	//----- nvinfo : EIATTR_REGCOUNT
	.align		4
.L_27:
        /*00a8*/ 	.byte	0x04, 0x2f
        /*00aa*/ 	.short	(.L_29 - .L_28)
	.align		4
.L_28:
        /*00ac*/ 	.word	index@(_Z21cuda_update_scores_erPfS_S_PiS_S0_S0_iii)
        /*00b0*/ 	.word	0x0000001e


	//----- nvinfo : EIATTR_FRAME_SIZE
	.align		4
.L_29:
        /*00b4*/ 	.byte	0x04, 0x11
        /*00b6*/ 	.short	(.L_31 - .L_30)
	.align		4
.L_30:
        /*00b8*/ 	.word	index@(_Z21cuda_update_scores_erPfS_S_PiS_S0_S0_iii)
        /*00bc*/ 	.word	0x00000000


	//----- nvinfo : EIATTR_REGCOUNT
	.align		4
.L_31:
        /*00c0*/ 	.byte	0x04, 0x2f
        /*00c2*/ 	.short	(.L_33 - .L_32)
	.align		4
.L_32:
        /*00c4*/ 	.word	index@(_Z25cuda_compute_scores_lddsrPfS_S_S_PiS0_iii)
        /*00c8*/ 	.word	0x00000016


	//----- nvinfo : EIATTR_FRAME_SIZE
	.align		4
.L_33:
        /*00cc*/ 	.byte	0x04, 0x11
        /*00ce*/ 	.short	(.L_35 - .L_34)
	.align		4
.L_34:
        /*00d0*/ 	.word	index@(_Z25cuda_compute_scores_lddsrPfS_S_S_PiS0_iii)
        /*00d4*/ 	.word	0x00000000


	//----- nvinfo : EIATTR_REGCOUNT
	.align		4
.L_35:
        /*00d8*/ 	.byte	0x04, 0x2f
        /*00da*/ 	.short	(.L_37 - .L_36)
	.align		4
.L_36:
        /*00dc*/ 	.word	index@(_Z22cuda_compute_scores_l0PfS_S_S_PiS0_iiii)
        /*00e0*/ 	.word	0x00000012


	//----- nvinfo : EIATTR_FRAME_SIZE
	.align		4
.L_37:
        /*00e4*/ 	.byte	0x04, 0x11
        /*00e6*/ 	.short	(.L_39 - .L_38)
	.align		4
.L_38:
        /*00e8*/ 	.word	index@(_Z22cuda_compute_scores_l0PfS_S_S_PiS0_iiii)
        /*00ec*/ 	.word	0x00000000


	//----- nvinfo : EIATTR_REGCOUNT
	.align		4
.L_39:
        /*00f0*/ 	.byte	0x04, 0x2f
        /*00f2*/ 	.short	(.L_41 - .L_40)
	.align		4
.L_40:
        /*00f4*/ 	.word	index@(_Z10thresholdKPfPiiS0_i)
        /*00f8*/ 	.word	0x0000000c


	//----- nvinfo : EIATTR_FRAME_SIZE
	.align		4
.L_41:
        /*00fc*/ 	.byte	0x04, 0x11
        /*00fe*/ 	.short	(.L_43 - .L_42)
	.align		4
.L_42:
        /*0100*/ 	.word	index@(_Z10thresholdKPfPiiS0_i)
        /*0104*/ 	.word	0x00000000


	//----- nvinfo : EIATTR_REGCOUNT
	.align		4
.L_43:
        /*0108*/ 	.byte	0x04, 0x2f
        /*010a*/ 	.short	(.L_45 - .L_44)
	.align		4
.L_44:
        /*010c*/ 	.word	index@(_Z16cudaUpdateSignalPfiS_)
        /*0110*/ 	.word	0x0000000a


	//----- nvinfo : EIATTR_FRAME_SIZE
	.align		4
.L_45:
        /*0114*/ 	.byte	0x04, 0x11
        /*0116*/ 	.short	(.L_47 - .L_46)
	.align		4
.L_46:
        /*0118*/ 	.word	index@(_Z16cudaUpdateSignalPfiS_)
        /*011c*/ 	.word	0x00000000


	//----- nvinfo : EIATTR_REGCOUNT
	.align		4
.L_47:
        /*0120*/ 	.byte	0x04, 0x2f
        /*0122*/ 	.short	(.L_49 - .L_48)
	.align		4
.L_48:
        /*0124*/ 	.word	index@(_Z18cudaUpdateResidualPfPiS_S_ii)
        /*0128*/ 	.word	0x0000001a


	//----- nvinfo : EIATTR_FRAME_SIZE
	.align		4
.L_49:
        /*012c*/ 	.byte	0x04, 0x11
        /*012e*/ 	.short	(.L_51 - .L_50)
	.align		4
.L_50:
        /*0130*/ 	.word	index@(_Z18cudaUpdateResidualPfPiS_S_ii)
        /*0134*/ 	.word	0x00000000


	//----- nvinfo : EIATTR_REGCOUNT
	.align		4
.L_51:
        /*0138*/ 	.byte	0x04, 0x2f
        /*013a*/ 	.short	(.L_53 - .L_52)
	.align		4
.L_52:
        /*013c*/ 	.word	index@(_Z12countSupportPfiPi)
        /*0140*/ 	.word	0x00000008


	//----- nvinfo : EIATTR_FRAME_SIZE
	.align		4
.L_53:
        /*0144*/ 	.byte	0x04, 0x11
        /*0146*/ 	.short	(.L_55 - .L_54)
	.align		4
.L_54:
        /*0148*/ 	.word	index@(_Z12countSupportPfiPi)
        /*014c*/ 	.word	0x00000000


	//----- nvinfo : EIATTR_MIN_STACK_SIZE
	.align		4
.L_55:
        /*0150*/ 	.byte	0x04, 0x12
        /*0152*/ 	.short	(.L_57 - .L_56)
	.align		4
.L_56:
        /*0154*/ 	.word	index@(_Z12countSupportPfiPi)
        /*0158*/ 	.word	0x00000000


	//----- nvinfo : EIATTR_MIN_STACK_SIZE
	.align		4
.L_57:
        /*015c*/ 	.byte	0x04, 0x12
        /*015e*/ 	.short	(.L_59 - .L_58)
	.align		4
.L_58:
        /*0160*/ 	.word	index@(_Z18cudaUpdateResidualPfPiS_S_ii)
        /*0164*/ 	.word	0x00000000


	//----- nvinfo : EIATTR_MIN_STACK_SIZE
	.align		4
.L_59:
        /*0168*/ 	.byte	0x04, 0x12
        /*016a*/ 	.short	(.L_61 - .L_60)
	.align		4
.L_60:
        /*016c*/ 	.word	index@(_Z16cudaUpdateSignalPfiS_)
        /*0170*/ 	.word	0x00000000


	//----- nvinfo : EIATTR_MIN_STACK_SIZE
	.align		4
.L_61:
        /*0174*/ 	.byte	0x04, 0x12
        /*0176*/ 	.short	(.L_63 - .L_62)
	.align		4
.L_62:
        /*0178*/ 	.word	index@(_Z10thresholdKPfPiiS0_i)
        /*017c*/ 	.word	0x00000000


	//----- nvinfo : EIATTR_MIN_STACK_SIZE
	.align		4
.L_63:
        /*0180*/ 	.byte	0x04, 0x12
        /*0182*/ 	.short	(.L_65 - .L_64)
	.align		4
.L_64:
        /*0184*/ 	.word	index@(_Z22cuda_compute_scores_l0PfS_S_S_PiS0_iiii)
        /*0188*/ 	.word	0x00000000


	//----- nvinfo : EIATTR_MIN_STACK_SIZE
	.align		4
.L_65:
        /*018c*/ 	.byte	0x04, 0x12
        /*018e*/ 	.short	(.L_67 - .L_66)
	.align		4
.L_66:
        /*0190*/ 	.word	index@(_Z25cuda_compute_scores_lddsrPfS_S_S_PiS0_iii)
        /*0194*/ 	.word	0x00000000


	//----- nvinfo : EIATTR_MIN_STACK_SIZE
	.align		4
.L_67:
        /*0198*/ 	.byte	0x04, 0x12
        /*019a*/ 	.short	(.L_69 - .L_68)
	.align		4
.L_68:
        /*019c*/ 	.word	index@(_Z21cuda_update_scores_erPfS_S_PiS_S0_S0_iii)
        /*01a0*/ 	.word	0x00000000


	//----- nvinfo : EIATTR_MIN_STACK_SIZE
	.align		4
.L_69:
        /*01a4*/ 	.byte	0x04, 0x12
        /*01a6*/ 	.short	(.L_71 - .L_70)
	.align		4
.L_70:
        /*01a8*/ 	.word	index@(_Z22cuda_compute_scores_erPfS_S_PiS_S_ii)
        /*01ac*/ 	.word	0x00000000


	//----- nvinfo : EIATTR_MIN_STACK_SIZE
	.align		4
.L_71:
        /*01b0*/ 	.byte	0x04, 0x12
        /*01b2*/ 	.short	(.L_73 - .L_72)
	.align		4
.L_72:
        /*01b4*/ 	.word	index@(_Z23cuda_update_scores_ssmpPfS_S_PiS_S0_S0_iii)
        /*01b8*/ 	.word	0x00000000


	//----- nvinfo : EIATTR_MIN_STACK_SIZE
	.align		4
.L_73:
        /*01bc*/ 	.byte	0x04, 0x12
        /*01be*/ 	.short	(.L_75 - .L_74)
	.align		4
.L_74:
        /*01c0*/ 	.word	index@(_Z24cuda_compute_scores_ssmpPfS_S_PiS_S_ii)
        /*01c4*/ 	.word	0x00000000


	//----- nvinfo : EIATTR_MIN_STACK_SIZE
	.align		4
.L_75:
        /*01c8*/ 	.byte	0x04, 0x12
        /*01ca*/ 	.short	(.L_77 - .L_76)
	.align		4
.L_76:
        /*01cc*/ 	.word	index@(_Z23cuda_compute_scores_smpPfS_PiS_ii)
        /*01d0*/ 	.word	0x00000000


	//----- nvinfo : EIATTR_MIN_STACK_SIZE
	.align		4
.L_77:
        /*01d4*/ 	.byte	0x04, 0x12
        /*01d6*/ 	.short	(.L_79 - .L_78)
	.align		4
.L_78:
        /*01d8*/ 	.word	index@(_Z16create_row_indexPiS_ii)
        /*01dc*/ 	.word	0x00000000


	//----- nvinfo : EIATTR_MIN_STACK_SIZE
	.align		4
.L_79:
        /*01e0*/ 	.byte	0x04, 0x12
        /*01e2*/ 	.short	(.L_81 - .L_80)
	.align		4
.L_80:
        /*01e4*/ 	.word	index@(_Z28count_nonzeros_in_rows_indexPfPii)
        /*01e8*/ 	.word	0x00000000


	//----- nvinfo : EIATTR_MIN_STACK_SIZE
	.align		4
.L_81:
        /*01ec*/ 	.byte	0x04, 0x12
        /*01ee*/ 	.short	(.L_83 - .L_82)
	.align		4
.L_82:
        /*01f0*/ 	.word	index@(_Z20cuda_update_residualPfPiS_ii)
        /*01f4*/ 	.word	0x00000000
.L_83:


//--------------------- .nv.compat                --------------------------
	.section	.nv.compat,"",@"SHT_CUDA_COMPAT_INFO"
	.align	4
        /*0000*/ 	.byte	0x02, 0x09, 0x00, 0x00, 0x02, 0x02, 0x01, 0x00, 0x02, 0x05, 0x05, 0x00, 0x03, 0x07, 0x01, 0x01
        /*0010*/ 	.byte	0x02, 0x03, 0x00, 0x00, 0x02, 0x06, 0x01, 0x00, 0x04, 0x0b, 0x08, 0x00, 0x01, 0x00, 0x00, 0x00
        /*0020*/ 	.byte	0x00, 0x00, 0x00, 0x00


//--------------------- .nv.info._Z12countSupportPfiPi --------------------------
	.section	.nv.info._Z12countSupportPfiPi,"",@"SHT_CUDA_INFO"
	.sectionflags	@""
	.align	4


	//----- nvinfo : EIATTR_CUDA_API_VERSION
	.align		4
        /*0000*/ 	.byte	0x04, 0x37
        /*0002*/ 	.short	(.L_85 - .L_84)
.L_84:
        /*0004*/ 	.word	0x00000082


	//----- nvinfo : EIATTR_KPARAM_INFO
	.align		4
.L_85:
        /*0008*/ 	.byte	0x04, 0x17
        /*000a*/ 	.short	(.L_87 - .L_86)
.L_86:
        /*000c*/ 	.word	0x00000000
        /*0010*/ 	.short	0x0002
        /*0012*/ 	.short	0x0010
        /*0014*/ 	.byte	0x00, 0xf5, 0x21, 0x00


	//----- nvinfo : EIATTR_KPARAM_INFO
	.align		4
.L_87:
        /*0018*/ 	.byte	0x04, 0x17
        /*001a*/ 	.short	(.L_89 - .L_88)
.L_88:
        /*001c*/ 	.word	0x00000000
        /*0020*/ 	.short	0x0001
        /*0022*/ 	.short	0x0008
        /*0024*/ 	.byte	0x00, 0xf0, 0x11, 0x00


	//----- nvinfo : EIATTR_KPARAM_INFO
	.align		4
.L_89:
        /*0028*/ 	.byte	0x04, 0x17
        /*002a*/ 	.short	(.L_91 - .L_90)
.L_90:
        /*002c*/ 	.word	0x00000000
        /*0030*/ 	.short	0x0000
        /*0032*/ 	.short	0x0000
        /*0034*/ 	.byte	0x00, 0xf5, 0x21, 0x00


	//----- nvinfo : EIATTR_SPARSE_MMA_MASK
	.align		4
.L_91:
        /*0038*/ 	.byte	0x03, 0x50
        /*003a*/ 	.short	0x0000


	//----- nvinfo : EIATTR_MAXREG_COUNT
	.align		4
        /*003c*/ 	.byte	0x03, 0x1b
        /*003e*/ 	.short	0x00ff


	//----- nvinfo : EIATTR_MERCURY_ISA_VERSION
	.align		4
        /*0040*/ 	.byte	0x03, 0x5f
        /*0042*/ 	.short	0x0101


	//----- nvinfo : EIATTR_INT_WARP_WIDE_INSTR_OFFSETS
	.align		4
        /*0044*/ 	.byte	0x04, 0x31
        /*0046*/ 	.short	(.L_93 - .L_92)


	//   ....[0]....
.L_92:
        /*0048*/ 	.word	0x00000100


	//----- nvinfo : EIATTR_VRC_CTA_INIT_COUNT
	.align		4
.L_93:
        /*004c*/ 	.byte	0x02, 0x4a
	.zero		1
	.zero		1


	//----- nvinfo : EIATTR_EXIT_INSTR_OFFSETS
	.align		4
        /*0050*/ 	.byte	0x04, 0x1c
        /*0052*/ 	.short	(.L_95 - .L_94)


	//   ....[0]....
.L_94:
        /*0054*/ 	.word	0x00000070


	//   ....[1]....
        /*0058*/ 	.word	0x000000d0


	//   ....[2]....
        /*005c*/ 	.word	0x00000150


	//----- nvinfo : EIATTR_CBANK_PARAM_SIZE
	.align		4
.L_95:
        /*0060*/ 	.byte	0x03, 0x19
        /*0062*/ 	.short	0x0018


	//----- nvinfo : EIATTR_PARAM_CBANK
	.align		4
        /*0064*/ 	.byte	0x04, 0x0a
        /*0066*/ 	.short	(.L_97 - .L_96)
	.align		4
.L_96:
        /*0068*/ 	.word	index@(.nv.constant0._Z12countSupportPfiPi)
        /*006c*/ 	.short	0x0380
        /*006e*/ 	.short	0x0018


	//----- nvinfo : EIATTR_SW_WAR
	.align		4
.L_97:
        /*0070*/ 	.byte	0x04, 0x36
        /*0072*/ 	.short	(.L_99 - .L_98)
.L_98:
        /*0074*/ 	.word	0x00000008
.L_99:


//--------------------- .nv.info._Z18cudaUpdateResidualPfPiS_S_ii --------------------------
	.section	.nv.info._Z18cudaUpdateResidualPfPiS_S_ii,"",@"SHT_CUDA_INFO"
	.sectionflags	@""
	.align	4


	//----- nvinfo : EIATTR_CUDA_API_VERSION
	.align		4
        /*0000*/ 	.byte	0x04, 0x37
        /*0002*/ 	.short	(.L_101 - .L_100)
.L_100:
        /*0004*/ 	.word	0x00000082


	//----- nvinfo : EIATTR_KPARAM_INFO
	.align		4
.L_101:
        /*0008*/ 	.byte	0x04, 0x17
        /*000a*/ 	.short	(.L_103 - .L_102)
.L_102:
        /*000c*/ 	.word	0x00000000
        /*0010*/ 	.short	0x0005
        /*0012*/ 	.short	0x0024
        /*0014*/ 	.byte	0x00, 0xf0, 0x11, 0x00


	//----- nvinfo : EIATTR_KPARAM_INFO
	.align		4
.L_103:
        /*0018*/ 	.byte	0x04, 0x17
        /*001a*/ 	.short	(.L_105 - .L_104)
.L_104:
        /*001c*/ 	.word	0x00000000
        /*0020*/ 	.short	0x0004
        /*0022*/ 	.short	0x0020
        /*0024*/ 	.byte	0x00, 0xf0, 0x11, 0x00


	//----- nvinfo : EIATTR_KPARAM_INFO
	.align		4
.L_105:
        /*0028*/ 	.byte	0x04, 0x17
        /*002a*/ 	.short	(.L_107 - .L_106)
.L_106:
        /*002c*/ 	.word	0x00000000
        /*0030*/ 	.short	0x0003
        /*0032*/ 	.short	0x0018
        /*0034*/ 	.byte	0x00, 0xf5, 0x21, 0x00


	//----- nvinfo : EIATTR_KPARAM_INFO
	.align		4
.L_107:
        /*0038*/ 	.byte	0x04, 0x17
        /*003a*/ 	.short	(.L_109 - .L_108)
.L_108:
        /*003c*/ 	.word	0x00000000
        /*0040*/ 	.short	0x0002
        /*0042*/ 	.short	0x0010
        /*0044*/ 	.byte	0x00, 0xf5, 0x21, 0x00


	//----- nvinfo : EIATTR_KPARAM_INFO
	.align		4
.L_109:
        /*0048*/ 	.byte	0x04, 0x17
        /*004a*/ 	.short	(.L_111 - .L_110)
.L_110:
        /*004c*/ 	.word	0x00000000
        /*0050*/ 	.short	0x0001
        /*0052*/ 	.short	0x0008
        /*0054*/ 	.byte	0x00, 0xf5, 0x21, 0x00


	//----- nvinfo : EIATTR_KPARAM_INFO
	.align		4
.L_111:
        /*0058*/ 	.byte	0x04, 0x17
        /*005a*/ 	.short	(.L_113 - .L_112)
.L_112:
        /*005c*/ 	.word	0x00000000
        /*0060*/ 	.short	0x0000
        /*0062*/ 	.short	0x0000
        /*0064*/ 	.byte	0x00, 0xf5, 0x21, 0x00


	//----- nvinfo : EIATTR_SPARSE_MMA_MASK
	.align		4
.L_113:
        /*0068*/ 	.byte	0x03, 0x50
        /*006a*/ 	.short	0x0000


	//----- nvinfo : EIATTR_MAXREG_COUNT
	.align		4
        /*006c*/ 	.byte	0x03, 0x1b
        /*006e*/ 	.short	0x00ff


	//----- nvinfo : EIATTR_MERCURY_ISA_VERSION
	.align		4
        /*0070*/ 	.byte	0x03, 0x5f
        /*0072*/ 	.short	0x0101


	//----- nvinfo : EIATTR_VRC_CTA_INIT_COUNT
	.align		4
        /*0074*/ 	.byte	0x02, 0x4a
	.zero		1
	.zero		1


	//----- nvinfo : EIATTR_EXIT_INSTR_OFFSETS
	.align		4
        /*0078*/ 	.byte	0x04, 0x1c
        /*007a*/ 	.short	(.L_115 - .L_114)


	//   ....[0]....
.L_114:
        /*007c*/ 	.word	0x00000070


	//   ....[1]....
        /*0080*/ 	.word	0x000000a0


	//   ....[2]....
        /*0084*/ 	.word	0x00000600


	//   ....[3]....
        /*0088*/ 	.word	0x00000880


	//   ....[4]....
        /*008c*/ 	.word	0x00000a20


	//   ....[5]....
        /*0090*/ 	.word	0x00000b00


	//----- nvinfo : EIATTR_CBANK_PARAM_SIZE
	.align		4
.L_115:
        /*0094*/ 	.byte	0x03, 0x19
        /*0096*/ 	.short	0x0028


	//----- nvinfo : EIATTR_PARAM_CBANK
	.align		4
        /*0098*/ 	.byte	0x04, 0x0a
        /*009a*/ 	.short	(.L_117 - .L_116)
	.align		4
.L_116:
        /*009c*/ 	.word	index@(.nv.constant0._Z18cudaUpdateResidualPfPiS_S_ii)
        /*00a0*/ 	.short	0x0380
        /*00a2*/ 	.short	0x0028


	//----- nvinfo : EIATTR_SW_WAR
	.align		4
.L_117:
        /*00a4*/ 	.byte	0x04, 0x36
        /*00a6*/ 	.short	(.L_119 - .L_118)
.L_118:
        /*00a8*/ 	.word	0x00000008
.L_119:


//--------------------- .nv.info._Z16cudaUpdateSignalPfiS_ --------------------------
	.section	.nv.info._Z16cudaUpdateSignalPfiS_,"",@"SHT_CUDA_INFO"
	.sectionflags	@""
	.align	4


	//----- nvinfo : EIATTR_CUDA_API_VERSION
	.align		4
        /*0000*/ 	.byte	0x04, 0x37
        /*0002*/ 	.short	(.L_121 - .L_120)
.L_120:
        /*0004*/ 	.word	0x00000082


	//----- nvinfo : EIATTR_KPARAM_INFO
	.align		4
.L_121:
        /*0008*/ 	.byte	0x04, 0x17
        /*000a*/ 	.short	(.L_123 - .L_122)
.L_122:
        /*000c*/ 	.word	0x00000000
        /*0010*/ 	.short	0x0002
        /*0012*/ 	.short	0x0010
        /*0014*/ 	.byte	0x00, 0xf5, 0x21, 0x00


	//----- nvinfo : EIATTR_KPARAM_INFO
	.align		4
.L_123:
        /*0018*/ 	.byte	0x04, 0x17
        /*001a*/ 	.short	(.L_125 - .L_124)
.L_124:
        /*001c*/ 	.word	0x00000000
        /*0020*/ 	.short	0x0001
        /*0022*/ 	.short	0x0008
        /*0024*/ 	.byte	0x00, 0xf0, 0x11, 0x00


	//----- nvinfo : EIATTR_KPARAM_INFO
	.align		4
.L_125:
        /*0028*/ 	.byte	0x04, 0x17
        /*002a*/ 	.short	(.L_127 - .L_126)
.L_126:
        /*002c*/ 	.word	0x00000000
        /*0030*/ 	.short	0x0000
        /*0032*/ 	.short	0x0000
        /*0034*/ 	.byte	0x00, 0xf5, 0x21, 0x00


	//----- nvinfo : EIATTR_SPARSE_MMA_MASK
	.align		4
.L_127:
        /*0038*/ 	.byte	0x03, 0x50
        /*003a*/ 	.short	0x0000


	//----- nvinfo : EIATTR_MAXREG_COUNT
	.align		4
        /*003c*/ 	.byte	0x03, 0x1b
        /*003e*/ 	.short	0x00ff


	//----- nvinfo : EIATTR_MERCURY_ISA_VERSION
	.align		4
        /*0040*/ 	.byte	0x03, 0x5f
        /*0042*/ 	.short	0x0101


	//----- nvinfo : EIATTR_VRC_CTA_INIT_COUNT
	.align		4
        /*0044*/ 	.byte	0x02, 0x4a
	.zero		1
	.zero		1


	//----- nvinfo : EIATTR_EXIT_INSTR_OFFSETS
	.align		4
        /*0048*/ 	.byte	0x04, 0x1c
        /*004a*/ 	.short	(.L_129 - .L_128)


	//   ....[0]....
.L_128:
        /*004c*/ 	.word	0x00000070


	//   ....[1]....
        /*0050*/ 	.word	0x00000110


	//----- nvinfo : EIATTR_CBANK_PARAM_SIZE
	.align		4
.L_129:
        /*0054*/ 	.byte	0x03, 0x19
        /*0056*/ 	.short	0x0018


	//----- nvinfo : EIATTR_PARAM_CBANK
	.align		4
        /*0058*/ 	.byte	0x04, 0x0a
        /*005a*/ 	.short	(.L_131 - .L_130)
	.align		4
.L_130:
        /*005c*/ 	.word	index@(.nv.constant0._Z16cudaUpdateSignalPfiS_)
        /*0060*/ 	.short	0x0380
        /*0062*/ 	.short	0x0018


	//----- nvinfo : EIATTR_SW_WAR
	.align		4
.L_131:
        /*0064*/ 	.byte	0x04, 0x36
        /*0066*/ 	.short	(.L_133 - .L_132)
.L_132:
        /*0068*/ 	.word	0x00000008
.L_133:


//--------------------- .nv.info._Z10thresholdKPfPiiS0_i --------------------------
	.section	.nv.info._Z10thresholdKPfPiiS0_i,"",@"SHT_CUDA_INFO"
	.sectionflags	@""
	.align	4


	//----- nvinfo : EIATTR_CUDA_API_VERSION
	.align		4
        /*0000*/ 	.byte	0x04, 0x37
        /*0002*/ 	.short	(.L_135 - .L_134)
.L_134:
        /*0004*/ 	.word	0x00000082


	//----- nvinfo : EIATTR_KPARAM_INFO
	.align		4
.L_135:
        /*0008*/ 	.byte	0x04, 0x17
        /*000a*/ 	.short	(.L_137 - .L_136)
.L_136:
        /*000c*/ 	.word	0x00000000
        /*0010*/ 	.short	0x0004
        /*0012*/ 	.short	0x0020
        /*0014*/ 	.byte	0x00, 0xf0, 0x11, 0x00


	//----- nvinfo : EIATTR_KPARAM_INFO
	.align		4
.L_137:
        /*0018*/ 	.byte	0x04, 0x17
        /*001a*/ 	.short	(.L_139 - .L_138)
.L_138:
        /*001c*/ 	.word	0x00000000
        /*0020*/ 	.short	0x0003
        /*0022*/ 	.short	0x0018
        /*0024*/ 	.byte	0x00, 0xf5, 0x21, 0x00


	//----- nvinfo : EIATTR_KPARAM_INFO
	.align		4
.L_139:
        /*0028*/ 	.byte	0x04, 0x17
        /*002a*/ 	.short	(.L_141 - .L_140)
.L_140:
        /*002c*/ 	.word	0x00000000
        /*0030*/ 	.short	0x0002
        /*0032*/ 	.short	0x0010
        /*0034*/ 	.byte	0x00, 0xf0, 0x11, 0x00


	//----- nvinfo : EIATTR_KPARAM_INFO
	.align		4
.L_141:
        /*0038*/ 	.byte	0x04, 0x17
        /*003a*/ 	.short	(.L_143 - .L_142)
.L_142:
        /*003c*/ 	.word	0x00000000
        /*0040*/ 	.short	0x0001
        /*0042*/ 	.short	0x0008
        /*0044*/ 	.byte	0x00, 0xf5, 0x21, 0x00


	//----- nvinfo : EIATTR_KPARAM_INFO
	.align		4
.L_143:
        /*0048*/ 	.byte	0x04, 0x17
        /*004a*/ 	.short	(.L_145 - .L_144)
.L_144:
        /*004c*/ 	.word	0x00000000
        /*0050*/ 	.short	0x0000
        /*0052*/ 	.short	0x0000
        /*0054*/ 	.byte	0x00, 0xf5, 0x21, 0x00


	//----- nvinfo : EIATTR_SPARSE_MMA_MASK
	.align		4
.L_145:
        /*0058*/ 	.byte	0x03, 0x50
        /*005a*/ 	.short	0x0000


	//----- nvinfo : EIATTR_MAXREG_COUNT
	.align		4
        /*005c*/ 	.byte	0x03, 0x1b
        /*005e*/ 	.short	0x00ff


	//----- nvinfo : EIATTR_MERCURY_ISA_VERSION
	.align		4
        /*0060*/ 	.byte	0x03, 0x5f
        /*0062*/ 	.short	0x0101


	//----- nvinfo : EIATTR_INT_WARP_WIDE_INSTR_OFFSETS
	.align		4
        /*0064*/ 	.byte	0x04, 0x31
        /*0066*/ 	.short	(.L_147 - .L_146)


	//   ....[0]....
.L_146:
        /*0068*/ 	.word	0x000000f0


	//   ....[1]....
        /*006c*/ 	.word	0x00000190


	//----- nvinfo : EIATTR_VRC_CTA_INIT_COUNT
	.align		4
.L_147:
        /*0070*/ 	.byte	0x02, 0x4a
	.zero		1
	.zero		1


	//----- nvinfo : EIATTR_EXIT_INSTR_OFFSETS
	.align		4
        /*0074*/ 	.byte	0x04, 0x1c
        /*0076*/ 	.short	(.L_149 - .L_148)


	//   ....[0]....
.L_148:
        /*0078*/ 	.word	0x000000d0


	//   ....[1]....
        /*007c*/ 	.word	0x000001c0


	//   ....[2]....
        /*0080*/ 	.word	0x00000200


	//----- nvinfo : EIATTR_CBANK_PARAM_SIZE
	.align		4
.L_149:
        /*0084*/ 	.byte	0x03, 0x19
        /*0086*/ 	.short	0x0024


	//----- nvinfo : EIATTR_PARAM_CBANK
	.align		4
        /*0088*/ 	.byte	0x04, 0x0a
        /*008a*/ 	.short	(.L_151 - .L_150)
	.align		4
.L_150:
        /*008c*/ 	.word	index@(.nv.constant0._Z10thresholdKPfPiiS0_i)
        /*0090*/ 	.short	0x0380
        /*0092*/ 	.short	0x0024


	//----- nvinfo : EIATTR_SW_WAR
	.align		4
.L_151:
        /*0094*/ 	.byte	0x04, 0x36
        /*0096*/ 	.short	(.L_153 - .L_152)
.L_152:
        /*0098*/ 	.word	0x00000008
.L_153:


//--------------------- .nv.info._Z22cuda_compute_scores_l0PfS_S_S_PiS0_iiii --------------------------
	.section	.nv.info._Z22cuda_compute_scores_l0PfS_S_S_PiS0_iiii,"",@"SHT_CUDA_INFO"
	.sectionflags	@""
	.align	4


	//----- nvinfo : EIATTR_CUDA_API_VERSION
	.align		4
        /*0000*/ 	.byte	0x04, 0x37
        /*0002*/ 	.short	(.L_155 - .L_154)
.L_154:
        /*0004*/ 	.word	0x00000082


	//----- nvinfo : EIATTR_KPARAM_INFO
	.align		4
.L_155:
        /*0008*/ 	.byte	0x04, 0x17
        /*000a*/ 	.short	(.L_157 - .L_156)
.L_156:
        /*000c*/ 	.word	0x00000000
        /*0010*/ 	.short	0x0009
        /*0012*/ 	.short	0x003c
        /*0014*/ 	.byte	0x00, 0xf0, 0x11, 0x00


	//----- nvinfo : EIATTR_KPARAM_INFO
	.align		4
.L_157:
        /*0018*/ 	.byte	0x04, 0x17
        /*001a*/ 	.short	(.L_159 - .L_158)
.L_158:
        /*001c*/ 	.word	0x00000000
        /*0020*/ 	.short	0x0008
        /*0022*/ 	.short	0x0038
        /*0024*/ 	.byte	0x00, 0xf0, 0x11, 0x00


	//----- nvinfo : EIATTR_KPARAM_INFO
	.align		4
.L_159:
        /*0028*/ 	.byte	0x04, 0x17
        /*002a*/ 	.short	(.L_161 - .L_160)
.L_160:
        /*002c*/ 	.word	0x00000000
        /*0030*/ 	.short	0x0007
        /*0032*/ 	.short	0x0034
        /*0034*/ 	.byte	0x00, 0xf0, 0x11, 0x00


	//----- nvinfo : EIATTR_KPARAM_INFO
	.align		4
.L_161:
        /*0038*/ 	.byte	0x04, 0x17
        /*003a*/ 	.short	(.L_163 - .L_162)
.L_162:
        /*003c*/ 	.word	0x00000000
        /*0040*/ 	.short	0x0006
        /*0042*/ 	.short	0x0030
        /*0044*/ 	.byte	0x00, 0xf0, 0x11, 0x00


	//----- nvinfo : EIATTR_KPARAM_INFO
	.align		4
.L_163:
        /*0048*/ 	.byte	0x04, 0x17
        /*004a*/ 	.short	(.L_165 - .L_164)
.L_164:
        /*004c*/ 	.word	0x00000000
        /*0050*/ 	.short	0x0005
        /*0052*/ 	.short	0x0028
        /*0054*/ 	.byte	0x00, 0xf5, 0x21, 0x00


	//----- nvinfo : EIATTR_KPARAM_INFO
	.align		4
.L_165:
        /*0058*/ 	.byte	0x04, 0x17
        /*005a*/ 	.short	(.L_167 - .L_166)
.L_166:
        /*005c*/ 	.word	0x00000000
        /*0060*/ 	.short	0x0004
        /*0062*/ 	.short	0x0020
        /*0064*/ 	.byte	0x00, 0xf5, 0x21, 0x00


	//----- nvinfo : EIATTR_KPARAM_INFO
	.align		4
.L_167:
        /*0068*/ 	.byte	0x04, 0x17
        /*006a*/ 	.short	(.L_169 - .L_168)
.L_168:
        /*006c*/ 	.word	0x00000000
        /*0070*/ 	.short	0x0003
        /*0072*/ 	.short	0x0018
        /*0074*/ 	.byte	0x00, 0xf5, 0x21, 0x00


	//----- nvinfo : EIATTR_KPARAM_INFO
	.align		4
.L_169:
        /*0078*/ 	.byte	0x04, 0x17
        /*007a*/ 	.short	(.L_171 - .L_170)
.L_170:
        /*007c*/ 	.word	0x00000000
        /*0080*/ 	.short	0x0002
        /*0082*/ 	.short	0x0010
        /*0084*/ 	.byte	0x00, 0xf5, 0x21, 0x00


	//----- nvinfo : EIATTR_KPARAM_INFO
	.align		4
.L_171:
        /*0088*/ 	.byte	0x04, 0x17
        /*008a*/ 	.short	(.L_173 - .L_172)
.L_172:
        /*008c*/ 	.word	0x00000000
        /*0090*/ 	.short	0x0001
        /*0092*/ 	.short	0x0008
        /*0094*/ 	.byte	0x00, 0xf5, 0x21, 0x00


	//----- nvinfo : EIATTR_KPARAM_INFO
	.align		4
.L_173:
        /*0098*/ 	.byte	0x04, 0x17
        /*009a*/ 	.short	(.L_175 - .L_174)
.L_174:
        /*009c*/ 	.word	0x00000000
        /*00a0*/ 	.short	0x0000
        /*00a2*/ 	.short	0x0000
        /*00a4*/ 	.byte	0x00, 0xf5, 0x21, 0x00


	//----- nvinfo : EIATTR_SPARSE_MMA_MASK
	.align		4
.L_175:
        /*00a8*/ 	.byte	0x03, 0x50
        /*00aa*/ 	.short	0x0000


	//----- nvinfo : EIATTR_MAXREG_COUNT
	.align		4
        /*00ac*/ 	.byte	0x03, 0x1b
        /*00ae*/ 	.short	0x00ff


	//----- nvinfo : EIATTR_MERCURY_ISA_VERSION
	.align		4
        /*00b0*/ 	.byte	0x03, 0x5f
        /*00b2*/ 	.short	0x0101


	//----- nvinfo : EIATTR_VRC_CTA_INIT_COUNT
	.align		4
        /*00b4*/ 	.byte	0x02, 0x4a
	.zero		1
	.zero		1


	//----- nvinfo : EIATTR_EXIT_INSTR_OFFSETS
	.align		4
        /*00b8*/ 	.byte	0x04, 0x1c
        /*00ba*/ 	.short	(.L_177 - .L_176)


	//   ....[0]....
.L_176:
        /*00bc*/ 	.word	0x00000070


	//   ....[1]....
        /*00c0*/ 	.word	0x000001a0


	//   ....[2]....
        /*00c4*/ 	.word	0x00001860


	//   ....[3]....
        /*00c8*/ 	.word	0x00001900


	//----- nvinfo : EIATTR_CRS_STACK_SIZE
	.align		4
.L_177:
        /*00cc*/ 	.byte	0x04, 0x1e
        /*00ce*/ 	.short	(.L_179 - .L_178)
.L_178:
        /*00d0*/ 	.word	0x00000000


	//----- nvinfo : EIATTR_CBANK_PARAM_SIZE
	.align		4
.L_179:
        /*00d4*/ 	.byte	0x03, 0x19
        /*00d6*/ 	.short	0x0040


	//----- nvinfo : EIATTR_PARAM_CBANK
	.align		4
        /*00d8*/ 	.byte	0x04, 0x0a
        /*00da*/ 	.short	(.L_181 - .L_180)
	.align		4
.L_180:
        /*00dc*/ 	.word	index@(.nv.constant0._Z22cuda_compute_scores_l0PfS_S_S_PiS0_iiii)
        /*00e0*/ 	.short	0x0380
        /*00e2*/ 	.short	0x0040


	//----- nvinfo : EIATTR_SW_WAR
	.align		4
.L_181:
        /*00e4*/ 	.byte	0x04, 0x36
        /*00e6*/ 	.short	(.L_183 - .L_182)
.L_182:
        /*00e8*/ 	.word	0x00000008
.L_183:


//--------------------- .nv.info._Z25cuda_compute_scores_lddsrPfS_S_S_PiS0_iii --------------------------
	.section	.nv.info._Z25cuda_compute_scores_lddsrPfS_S_S_PiS0_iii,"",@"SHT_CUDA_INFO"
	.sectionflags	@""
	.align	4


	//----- nvinfo : EIATTR_CUDA_API_VERSION
	.align		4
        /*0000*/ 	.byte	0x04, 0x37
        /*0002*/ 	.short	(.L_185 - .L_184)
.L_184:
        /*0004*/ 	.word	0x00000082


	//----- nvinfo : EIATTR_KPARAM_INFO
	.align		4
.L_185:
        /*0008*/ 	.byte	0x04, 0x17
        /*000a*/ 	.short	(.L_187 - .L_186)
.L_186:
        /*000c*/ 	.word	0x00000000
        /*0010*/ 	.short	0x0008
        /*0012*/ 	.short	0x0038
        /*0014*/ 	.byte	0x00, 0xf0, 0x11, 0x00


	//----- nvinfo : EIATTR_KPARAM_INFO
	.align		4
.L_187:
        /*0018*/ 	.byte	0x04, 0x17
        /*001a*/ 	.short	(.L_189 - .L_188)
.L_188:
        /*001c*/ 	.word	0x00000000
        /*0020*/ 	.short	0x0007
        /*0022*/ 	.short	0x0034
        /*0024*/ 	.byte	0x00, 0xf0, 0x11, 0x00


	//----- nvinfo : EIATTR_KPARAM_INFO
	.align		4
.L_189:
        /*0028*/ 	.byte	0x04, 0x17
        /*002a*/ 	.short	(.L_191 - .L_190)
.L_190:
        /*002c*/ 	.word	0x00000000
        /*0030*/ 	.short	0x0006
        /*0032*/ 	.short	0x0030
        /*0034*/ 	.byte	0x00, 0xf0, 0x11, 0x00


	//----- nvinfo : EIATTR_KPARAM_INFO
	.align		4
.L_191:
        /*0038*/ 	.byte	0x04, 0x17
        /*003a*/ 	.short	(.L_193 - .L_192)
.L_192:
        /*003c*/ 	.word	0x00000000
        /*0040*/ 	.short	0x0005
        /*0042*/ 	.short	0x0028
        /*0044*/ 	.byte	0x00, 0xf5, 0x21, 0x00


	//----- nvinfo : EIATTR_KPARAM_INFO
	.align		4
.L_193:
        /*0048*/ 	.byte	0x04, 0x17
        /*004a*/ 	.short	(.L_195 - .L_194)
.L_194:
        /*004c*/ 	.word	0x00000000
        /*0050*/ 	.short	0x0004
        /*0052*/ 	.short	0x0020
        /*0054*/ 	.byte	0x00, 0xf5, 0x21, 0x00


	//----- nvinfo : EIATTR_KPARAM_INFO
	.align		4
.L_195:
        /*0058*/ 	.byte	0x04, 0x17
        /*005a*/ 	.short	(.L_197 - .L_196)
.L_196:
        /*005c*/ 	.word	0x00000000
        /*0060*/ 	.short	0x0003
        /*0062*/ 	.short	0x0018
        /*0064*/ 	.byte	0x00, 0xf5, 0x21, 0x00


	//----- nvinfo : EIATTR_KPARAM_INFO
	.align		4
.L_197:
        /*0068*/ 	.byte	0x04, 0x17
        /*006a*/ 	.short	(.L_199 - .L_198)
.L_198:
        /*006c*/ 	.word	0x00000000
        /*0070*/ 	.short	0x0002
        /*0072*/ 	.short	0x0010
        /*0074*/ 	.byte	0x00, 0xf5, 0x21, 0x00


	//----- nvinfo : EIATTR_KPARAM_INFO
	.align		4
.L_199:
        /*0078*/ 	.byte	0x04, 0x17
        /*007a*/ 	.short	(.L_201 - .L_200)
.L_200:
        /*007c*/ 	.word	0x00000000
        /*0080*/ 	.short	0x0001
        /*0082*/ 	.short	0x0008
        /*0084*/ 	.byte	0x00, 0xf5, 0x21, 0x00


	//----- nvinfo : EIATTR_KPARAM_INFO
	.align		4
.L_201:
        /*0088*/ 	.byte	0x04, 0x17
        /*008a*/ 	.short	(.L_203 - .L_202)
.L_202:
        /*008c*/ 	.word	0x00000000
        /*0090*/ 	.short	0x0000
        /*0092*/ 	.short	0x0000
        /*0094*/ 	.byte	0x00, 0xf5, 0x21, 0x00


	//----- nvinfo : EIATTR_SPARSE_MMA_MASK
	.align		4
.L_203:
        /*0098*/ 	.byte	0x03, 0x50
        /*009a*/ 	.short	0x0000


	//----- nvinfo : EIATTR_MAXREG_COUNT
	.align		4
        /*009c*/ 	.byte	0x03, 0x1b
        /*009e*/ 	.short	0x00ff


	//----- nvinfo : EIATTR_MERCURY_ISA_VERSION
	.align		4
        /*00a0*/ 	.byte	0x03, 0x5f
        /*00a2*/ 	.short	0x0101


	//----- nvinfo : EIATTR_VRC_CTA_INIT_COUNT
	.align		4
        /*00a4*/ 	.byte	0x02, 0x4a
	.zero		1
	.zero		1


	//----- nvinfo : EIATTR_EXIT_INSTR_OFFSETS
	.align		4
        /*00a8*/ 	.byte	0x04, 0x1c
        /*00aa*/ 	.short	(.L_205 - .L_204)


	//   ....[0]....
.L_204:
        /*00ac*/ 	.word	0x00000070


	//   ....[1]....
        /*00b0*/ 	.word	0x000001a0


	//   ....[2]....
        /*00b4*/ 	.word	0x00000ca0


	//   ....[3]....
        /*00b8*/ 	.word	0x00000d40


	//----- nvinfo : EIATTR_CRS_STACK_SIZE
	.align		4
.L_205:
        /*00bc*/ 	.byte	0x04, 0x1e
        /*00be*/ 	.short	(.L_207 - .L_206)
.L_206:
        /*00c0*/ 	.word	0x00000000


	//----- nvinfo : EIATTR_CBANK_PARAM_SIZE
	.align		4
.L_207:
        /*00c4*/ 	.byte	0x03, 0x19
        /*00c6*/ 	.short	0x003c


	//----- nvinfo : EIATTR_PARAM_CBANK
	.align		4
        /*00c8*/ 	.byte	0x04, 0x0a
        /*00ca*/ 	.short	(.L_209 - .L_208)
	.align		4
.L_208:
        /*00cc*/ 	.word	index@(.nv.constant0._Z25cuda_compute_scores_lddsrPfS_S_S_PiS0_iii)
        /*00d0*/ 	.short	0x0380
        /*00d2*/ 	.short	0x003c


	//----- nvinfo : EIATTR_SW_WAR
	.align		4
.L_209:
        /*00d4*/ 	.byte	0x04, 0x36
        /*00d6*/ 	.short	(.L_211 - .L_210)
.L_210:
        /*00d8*/ 	.word	0x00000008
.L_211:


//--------------------- .nv.info._Z21cuda_update_scores_erPfS_S_PiS_S0_S0_iii --------------------------
	.section	.nv.info._Z21cuda_update_scores_erPfS_S_PiS_S0_S0_iii,"",@"SHT_CUDA_INFO"
	.sectionflags	@""
	.align	4


	//----- nvinfo : EIATTR_CUDA_API_VERSION
	.align		4
        /*0000*/ 	.byte	0x04, 0x37
        /*0002*/ 	.short	(.L_213 - .L_212)
.L_212:
        /*0004*/ 	.word	0x00000082


	//----- nvinfo : EIATTR_KPARAM_INFO
	.align		4
.L_213:
        /*0008*/ 	.byte	0x04, 0x17
        /*000a*/ 	.short	(.L_215 - .L_214)
.L_214:
        /*000c*/ 	.word	0x00000000
        /*0010*/ 	.short	0x0009
        /*0012*/ 	.short	0x0040
        /*0014*/ 	.byte	0x00, 0xf0, 0x11, 0x00


	//----- nvinfo : EIATTR_KPARAM_INFO
	.align		4
.L_215:
        /*0018*/ 	.byte	0x04, 0x17
        /*001a*/ 	.short	(.L_217 - .L_216)
.L_216:
        /*001c*/ 	.word	0x00000000
        /*0020*/ 	.short	0x0008
        /*0022*/ 	.short	0x003c
        /*0024*/ 	.byte	0x00, 0xf0, 0x11, 0x00


	//----- nvinfo : EIATTR_KPARAM_INFO
	.align		4
.L_217:
        /*0028*/ 	.byte	0x04, 0x17
        /*002a*/ 	.short	(.L_219 - .L_218)
.L_218:
        /*002c*/ 	.word	0x00000000
        /*0030*/ 	.short	0x0007
        /*0032*/ 	.short	0x0038
        /*0034*/ 	.byte	0x00, 0xf0, 0x11, 0x00


	//----- nvinfo : EIATTR_KPARAM_INFO
	.align		4
.L_219:
        /*0038*/ 	.byte	0x04, 0x17
        /*003a*/ 	.short	(.L_221 - .L_220)
.L_220:
        /*003c*/ 	.word	0x00000000
        /*0040*/ 	.short	0x0006
        /*0042*/ 	.short	0x0030
        /*0044*/ 	.byte	0x00, 0xf5, 0x21, 0x00


	//----- nvinfo : EIATTR_KPARAM_INFO
	.align		4
.L_221:
        /*0048*/ 	.byte	0x04, 0x17
        /*004a*/ 	.short	(.L_223 - .L_222)
.L_222:
        /*004c*/ 	.word	0x00000000
        /*0050*/ 	.short	0x0005
        /*0052*/ 	.short	0x0028
        /*0054*/ 	.byte	0x00, 0xf5, 0x21, 0x00


	//----- nvinfo : EIATTR_KPARAM_INFO
	.align		4
.L_223:
        /*0058*/ 	.byte	0x04, 0x17
        /*005a*/ 	.short	(.L_225 - .L_224)
.L_224:
        /*005c*/ 	.word	0x00000000
        /*0060*/ 	.short	0x0004
        /*0062*/ 	.short	0x0020
        /*0064*/ 	.byte	0x00, 0xf5, 0x21, 0x00


	//----- nvinfo : EIATTR_KPARAM_INFO
	.align		4
.L_225:
        /*0068*/ 	.byte	0x04, 0x17
        /*006a*/ 	.short	(.L_227 - .L_226)
.L_226:
        /*006c*/ 	.word	0x00000000
        /*0070*/ 	.short	0x0003
        /*0072*/ 	.short	0x0018
        /*0074*/ 	.byte	0x00, 0xf5, 0x21, 0x00


	//----- nvinfo : EIATTR_KPARAM_INFO
	.align		4
.L_227:
        /*0078*/ 	.byte	0x04, 0x17
        /*007a*/ 	.short	(.L_229 - .L_228)
.L_228:
        /*007c*/ 	.word	0x00000000
        /*0080*/ 	.short	0x0002
        /*0082*/ 	.short	0x0010
        /*0084*/ 	.byte	0x00, 0xf5, 0x21, 0x00


	//----- nvinfo : EIATTR_KPARAM_INFO
	.align		4
.L_229:
        /*0088*/ 	.byte	0x04, 0x17
        /*008a*/ 	.short	(.L_231 - .L_230)
.L_230:
        /*008c*/ 	.word	0x00000000
        /*0090*/ 	.short	0x0001
        /*0092*/ 	.short	0x0008
        /*0094*/ 	.byte	0x00, 0xf5, 0x21, 0x00


	//----- nvinfo : EIATTR_KPARAM_INFO
	.align		4
.L_231:
        /*0098*/ 	.byte	0x04, 0x17
        /*009a*/ 	.short	(.L_233 - .L_232)
.L_232:
        /*009c*/ 	.word	0x00000000
        /*00a0*/ 	.short	0x0000
        /*00a2*/ 	.short	0x0000
        /*00a4*/ 	.byte	0x00, 0xf5, 0x21, 0x00


	//----- nvinfo : EIATTR_SPARSE_MMA_MASK
	.align		4
.L_233:
        /*00a8*/ 	.byte	0x03, 0x50
        /*00aa*/ 	.short	0x0000


	//----- nvinfo : EIATTR_MAXREG_COUNT
	.align		4
        /*00ac*/ 	.byte	0x03, 0x1b
        /*00ae*/ 	.short	0x00ff


	//----- nvinfo : EIATTR_MERCURY_ISA_VERSION
	.align		4
        /*00b0*/ 	.byte	0x03, 0x5f
        /*00b2*/ 	.short	0x0101


	//----- nvinfo : EIATTR_VRC_CTA_INIT_COUNT
	.align		4
        /*00b4*/ 	.byte	0x02, 0x4a
	.zero		1
	.zero		1


	//----- nvinfo : EIATTR_EXIT_INSTR_OFFSETS
	.align		4
        /*00b8*/ 	.byte	0x04, 0x1c
        /*00ba*/ 	.short	(.L_235 - .L_234)


	//   ....[0]....
.L_234:
        /*00bc*/ 	.word	0x00000080


	//   ....[1]....
        /*00c0*/ 	.word	0x000002f0


	//   ....[2]....
        /*00c4*/ 	.word	0x00001c50


	//----- nvinfo : EIATTR_CRS_STACK_SIZE
	.align		4
.L_235:
        /*00c8*/ 	.byte	0x04, 0x1e
        /*00ca*/ 	.short	(.L_237 - .L_236)
.L_236:
        /*00cc*/ 	.word	0x00000000


	//----- nvinfo : EIATTR_CBANK_PARAM_SIZE
	.align		4
.L_237:
        /*00d0*/ 	.byte	0x03, 0x19
        /*00d2*/ 	.short	0x0044


	//----- nvinfo : EIATTR_PARAM_CBANK
	.align		4
        /*00d4*/ 	.byte	0x04, 0x0a
        /*00d6*/ 	.short	(.L_239 - .L_238)
	.align		4
.L_238:
        /*00d8*/ 	.word	index@(.nv.constant0._Z21cuda_update_scores_erPfS_S_PiS_S0_S0_iii)
        /*00dc*/ 	.short	0x0380
        /*00de*/ 	.short	0x0044


	//----- nvinfo : EIATTR_SW_WAR
	.align		4
.L_239:
        /*00e0*/ 	.byte	0x04, 0x36
        /*00e2*/ 	.short	(.L_241 - .L_240)
.L_240:
        /*00e4*/ 	.word	0x00000008
.L_241:


//--------------------- .nv.info._Z22cuda_compute_scores_erPfS_S_PiS_S_ii --------------------------
	.section	.nv.info._Z22cuda_compute_scores_erPfS_S_PiS_S_ii,"",@"SHT_CUDA_INFO"
	.sectionflags	@""
	.align	4


	//----- nvinfo : EIATTR_CUDA_API_VERSION
	.align		4
        /*0000*/ 	.byte	0x04, 0x37
        /*0002*/ 	.short	(.L_243 - .L_242)
.L_242:
        /*0004*/ 	.word	0x00000082


	//----- nvinfo : EIATTR_KPARAM_INFO
	.align		4
.L_243:
        /*0008*/ 	.byte	0x04, 0x17
        /*000a*/ 	.short	(.L_245 - .L_244)
.L_244:
        /*000c*/ 	.word	0x00000000
        /*0010*/ 	.short	0x0007
        /*0012*/ 	.short	0x0034
        /*0014*/ 	.byte	0x00, 0xf0, 0x11, 0x00


	//----- nvinfo : EIATTR_KPARAM_INFO
	.align		4
.L_245:
        /*0018*/ 	.byte	0x04, 0x17
        /*001a*/ 	.short	(.L_247 - .L_246)
.L_246:
        /*001c*/ 	.word	0x00000000
        /*0020*/ 	.short	0x0006
        /*0022*/ 	.short	0x0030
        /*0024*/ 	.byte	0x00, 0xf0, 0x11, 0x00


	//----- nvinfo : EIATTR_KPARAM_INFO
	.align		4
.L_247:
        /*0028*/ 	.byte	0x04, 0x17
        /*002a*/ 	.short	(.L_249 - .L_248)
.L_248:
        /*002c*/ 	.word	0x00000000
        /*0030*/ 	.short	0x0005
        /*0032*/ 	.short	0x0028
        /*0034*/ 	.byte	0x00, 0xf5, 0x21, 0x00


	//----- nvinfo : EIATTR_KPARAM_INFO
	.align		4
.L_249:
        /*0038*/ 	.byte	0x04, 0x17
        /*003a*/ 	.short	(.L_251 - .L_250)
.L_250:
        /*003c*/ 	.word	0x00000000
        /*0040*/ 	.short	0x0004
        /*0042*/ 	.short	0x0020
        /*0044*/ 	.byte	0x00, 0xf5, 0x21, 0x00


	//----- nvinfo : EIATTR_KPARAM_INFO
	.align		4
.L_251:
        /*0048*/ 	.byte	0x04, 0x17
        /*004a*/ 	.short	(.L_253 - .L_252)
.L_252:
        /*004c*/ 	.word	0x00000000
        /*0050*/ 	.short	0x0003
        /*0052*/ 	.short	0x0018
        /*0054*/ 	.byte	0x00, 0xf5, 0x21, 0x00


	//----- nvinfo : EIATTR_KPARAM_INFO
	.align		4
.L_253:
        /*0058*/ 	.byte	0x04, 0x17
        /*005a*/ 	.short	(.L_255 - .L_254)
.L_254:
        /*005c*/ 	.word	0x00000000
        /*0060*/ 	.short	0x0002
        /*0062*/ 	.short	0x0010
        /*0064*/ 	.byte	0x00, 0xf5, 0x21, 0x00


	//----- nvinfo : EIATTR_KPARAM_INFO
	.align		4
.L_255:
        /*0068*/ 	.byte	0x04, 0x17
        /*006a*/ 	.short	(.L_257 - .L_256)
.L_256:
        /*006c*/ 	.word	0x00000000
        /*0070*/ 	.short	0x0001
        /*0072*/ 	.short	0x0008
        /*0074*/ 	.byte	0x00, 0xf5, 0x21, 0x00


	//----- nvinfo : EIATTR_KPARAM_INFO
	.align		4
.L_257:
        /*0078*/ 	.byte	0x04, 0x17
        /*007a*/ 	.short	(.L_259 - .L_258)
.L_258:
        /*007c*/ 	.word	0x00000000
        /*0080*/ 	.short	0x0000
        /*0082*/ 	.short	0x0000
        /*0084*/ 	.byte	0x00, 0xf5, 0x21, 0x00


	//----- nvinfo : EIATTR_SPARSE_MMA_MASK
	.align		4
.L_259:
        /*0088*/ 	.byte	0x03, 0x50
        /*008a*/ 	.short	0x0000


	//----- nvinfo : EIATTR_MAXREG_COUNT
	.align		4
        /*008c*/ 	.byte	0x03, 0x1b
        /*008e*/ 	.short	0x00ff


	//----- nvinfo : EIATTR_MERCURY_ISA_VERSION
	.align		4
        /*0090*/ 	.byte	0x03, 0x5f
        /*0092*/ 	.short	0x0101


	//----- nvinfo : EIATTR_VRC_CTA_INIT_COUNT
	.align		4
        /*0094*/ 	.byte	0x02, 0x4a
	.zero		1
	.zero		1


	//----- nvinfo : EIATTR_EXIT_INSTR_OFFSETS
	.align		4
        /*0098*/ 	.byte	0x04, 0x1c
        /*009a*/ 	.short	(.L_261 - .L_260)


	//   ....[0]....
.L_260:
        /*009c*/ 	.word	0x00000070


	//   ....[1]....
        /*00a0*/ 	.word	0x000019b0


	//----- nvinfo : EIATTR_CRS_STACK_SIZE
	.align		4
.L_261:
        /*00a4*/ 	.byte	0x04, 0x1e
        /*00a6*/ 	.short	(.L_263 - .L_262)
.L_262:
        /*00a8*/ 	.word	0x00000000


	//----- nvinfo : EIATTR_CBANK_PARAM_SIZE
	.align		4
.L_263:
        /*00ac*/ 	.byte	0x03, 0x19
        /*00ae*/ 	.short	0x0038


	//----- nvinfo : EIATTR_PARAM_CBANK
	.align		4
        /*00b0*/ 	.byte	0x04, 0x0a
        /*00b2*/ 	.short	(.L_265 - .L_264)
	.align		4
.L_264:
        /*00b4*/ 	.word	index@(.nv.constant0._Z22cuda_compute_scores_erPfS_S_PiS_S_ii)
        /*00b8*/ 	.short	0x0380
        /*00ba*/ 	.short	0x0038


	//----- nvinfo : EIATTR_SW_WAR
	.align		4
.L_265:
        /*00bc*/ 	.byte	0x04, 0x36
        /*00be*/ 	.short	(.L_267 - .L_266)
.L_266:
        /*00c0*/ 	.word	0x00000008
.L_267:


//--------------------- .nv.info._Z23cuda_update_scores_ssmpPfS_S_PiS_S0_S0_iii --------------------------
	.section	.nv.info._Z23cuda_update_scores_ssmpPfS_S_PiS_S0_S0_iii,"",@"SHT_CUDA_INFO"
	.sectionflags	@""
	.align	4


	//----- nvinfo : EIATTR_CUDA_API_VERSION
	.align		4
        /*0000*/ 	.byte	0x04, 0x37
        /*0002*/ 	.short	(.L_269 - .L_268)
.L_268:
        /*0004*/ 	.word	0x00000082


	//----- nvinfo : EIATTR_KPARAM_INFO
	.align		4
.L_269:
        /*0008*/ 	.byte	0x04, 0x17
        /*000a*/ 	.short	(.L_271 - .L_270)
.L_270:
        /*000c*/ 	.word	0x00000000
        /*0010*/ 	.short	0x0009
        /*0012*/ 	.short	0x0040
        /*0014*/ 	.byte	0x00, 0xf0, 0x11, 0x00


	//----- nvinfo : EIATTR_KPARAM_INFO
	.align		4
.L_271:
        /*0018*/ 	.byte	0x04, 0x17
        /*001a*/ 	.short	(.L_273 - .L_272)
.L_272:
        /*001c*/ 	.word	0x00000000
        /*0020*/ 	.short	0x0008
        /*0022*/ 	.short	0x003c
        /*0024*/ 	.byte	0x00, 0xf0, 0x11, 0x00


	//----- nvinfo : EIATTR_KPARAM_INFO
	.align		4
.L_273:
        /*0028*/ 	.byte	0x04, 0x17
        /*002a*/ 	.short	(.L_275 - .L_274)
.L_274:
        /*002c*/ 	.word	0x00000000
        /*0030*/ 	.short	0x0007
        /*0032*/ 	.short	0x0038
        /*0034*/ 	.byte	0x00, 0xf0, 0x11, 0x00


	//----- nvinfo : EIATTR_KPARAM_INFO
	.align		4
.L_275:
        /*0038*/ 	.byte	0x04, 0x17
        /*003a*/ 	.short	(.L_277 - .L_276)
.L_276:
        /*003c*/ 	.word	0x00000000
        /*0040*/ 	.short	0x0006
        /*0042*/ 	.short	0x0030
        /*0044*/ 	.byte	0x00, 0xf5, 0x21, 0x00


	//----- nvinfo : EIATTR_KPARAM_INFO
	.align		4
.L_277:
        /*0048*/ 	.byte	0x04, 0x17
        /*004a*/ 	.short	(.L_279 - .L_278)
.L_278:
        /*004c*/ 	.word	0x00000000
        /*0050*/ 	.short	0x0005
        /*0052*/ 	.short	0x0028
        /*0054*/ 	.byte	0x00, 0xf5, 0x21, 0x00


	//----- nvinfo : EIATTR_KPARAM_INFO
	.align		4
.L_279:
        /*0058*/ 	.byte	0x04, 0x17
        /*005a*/ 	.short	(.L_281 - .L_280)
.L_280:
        /*005c*/ 	.word	0x00000000
        /*0060*/ 	.short	0x0004
        /*0062*/ 	.short	0x0020
        /*0064*/ 	.byte	0x00, 0xf5, 0x21, 0x00


	//----- nvinfo : EIATTR_KPARAM_INFO
	.align		4
.L_281:
        /*0068*/ 	.byte	0x04, 0x17
        /*006a*/ 	.short	(.L_283 - .L_282)
.L_282:
        /*006c*/ 	.word	0x00000000
        /*0070*/ 	.short	0x0003
        /*0072*/ 	.short	0x0018
        /*0074*/ 	.byte	0x00, 0xf5, 0x21, 0x00


	//----- nvinfo : EIATTR_KPARAM_INFO
	.align		4
.L_283:
        /*0078*/ 	.byte	0x04, 0x17
        /*007a*/ 	.short	(.L_285 - .L_284)
.L_284:
        /*007c*/ 	.word	0x00000000
        /*0080*/ 	.short	0x0002
        /*0082*/ 	.short	0x0010
        /*0084*/ 	.byte	0x00, 0xf5, 0x21, 0x00


	//----- nvinfo : EIATTR_KPARAM_INFO
	.align		4
.L_285:
        /*0088*/ 	.byte	0x04, 0x17
        /*008a*/ 	.short	(.L_287 - .L_286)
.L_286:
        /*008c*/ 	.word	0x00000000
        /*0090*/ 	.short	0x0001
        /*0092*/ 	.short	0x0008
        /*0094*/ 	.byte	0x00, 0xf5, 0x21, 0x00


	//----- nvinfo : EIATTR_KPARAM_INFO
	.align		4
.L_287:
        /*0098*/ 	.byte	0x04, 0x17
        /*009a*/ 	.short	(.L_289 - .L_288)
.L_288:
        /*009c*/ 	.word	0x00000000
        /*00a0*/ 	.short	0x0000
        /*00a2*/ 	.short	0x0000
        /*00a4*/ 	.byte	0x00, 0xf5, 0x21, 0x00


	//----- nvinfo : EIATTR_SPARSE_MMA_MASK
	.align		4
.L_289:
        /*00a8*/ 	.byte	0x03, 0x50
        /*00aa*/ 	.short	0x0000


	//----- nvinfo : EIATTR_MAXREG_COUNT
	.align		4
        /*00ac*/ 	.byte	0x03, 0x1b
        /*00ae*/ 	.short	0x00ff


	//----- nvinfo : EIATTR_MERCURY_ISA_VERSION
	.align		4
        /*00b0*/ 	.byte	0x03, 0x5f
        /*00b2*/ 	.short	0x0101


	//----- nvinfo : EIATTR_VRC_CTA_INIT_COUNT
	.align		4
        /*00b4*/ 	.byte	0x02, 0x4a
	.zero		1
	.zero		1


	//----- nvinfo : EIATTR_EXIT_INSTR_OFFSETS
	.align		4
        /*00b8*/ 	.byte	0x04, 0x1c
        /*00ba*/ 	.short	(.L_291 - .L_290)


	//   ....[0]....
.L_290:
        /*00bc*/ 	.word	0x00000080


	//   ....[1]....
        /*00c0*/ 	.word	0x000002f0


	//   ....[2]....
        /*00c4*/ 	.word	0x00001740


	//----- nvinfo : EIATTR_CBANK_PARAM_SIZE
	.align		4
.L_291:
        /*00c8*/ 	.byte	0x03, 0x19
        /*00ca*/ 	.short	0x0044


	//----- nvinfo : EIATTR_PARAM_CBANK
	.align		4
        /*00cc*/ 	.byte	0x04, 0x0a
        /*00ce*/ 	.short	(.L_293 - .L_292)
	.align		4
.L_292:
        /*00d0*/ 	.word	index@(.nv.constant0._Z23cuda_update_scores_ssmpPfS_S_PiS_S0_S0_iii)
        /*00d4*/ 	.short	0x0380
        /*00d6*/ 	.short	0x0044


	//----- nvinfo : EIATTR_SW_WAR
	.align		4
.L_293:
        /*00d8*/ 	.byte	0x04, 0x36
        /*00da*/ 	.short	(.L_295 - .L_294)
.L_294:
        /*00dc*/ 	.word	0x00000008
.L_295:


//--------------------- .nv.info._Z24cuda_compute_scores_ssmpPfS_S_PiS_S_ii --------------------------
	.section	.nv.info._Z24cuda_compute_scores_ssmpPfS_S_PiS_S_ii,"",@"SHT_CUDA_INFO"
	.sectionflags	@""
	.align	4


	//----- nvinfo : EIATTR_CUDA_API_VERSION
	.align		4
        /*0000*/ 	.byte	0x04, 0x37
        /*0002*/ 	.short	(.L_297 - .L_296)
.L_296:
        /*0004*/ 	.word	0x00000082


	//----- nvinfo : EIATTR_KPARAM_INFO
	.align		4
.L_297:
        /*0008*/ 	.byte	0x04, 0x17
        /*000a*/ 	.short	(.L_299 - .L_298)
.L_298:
        /*000c*/ 	.word	0x00000000
        /*0010*/ 	.short	0x0007
        /*0012*/ 	.short	0x0034
        /*0014*/ 	.byte	0x00, 0xf0, 0x11, 0x00


	//----- nvinfo : EIATTR_KPARAM_INFO
	.align		4
.L_299:
        /*0018*/ 	.byte	0x04, 0x17
        /*001a*/ 	.short	(.L_301 - .L_300)
.L_300:
        /*001c*/ 	.word	0x00000000
        /*0020*/ 	.short	0x0006
        /*0022*/ 	.short	0x0030
        /*0024*/ 	.byte	0x00, 0xf0, 0x11, 0x00


	//----- nvinfo : EIATTR_KPARAM_INFO
	.align		4
.L_301:
        /*0028*/ 	.byte	0x04, 0x17
        /*002a*/ 	.short	(.L_303 - .L_302)
.L_302:
        /*002c*/ 	.word	0x00000000
        /*0030*/ 	.short	0x0005
        /*0032*/ 	.short	0x0028
        /*0034*/ 	.byte	0x00, 0xf5, 0x21, 0x00


	//----- nvinfo : EIATTR_KPARAM_INFO
	.align		4
.L_303:
        /*0038*/ 	.byte	0x04, 0x17
        /*003a*/ 	.short	(.L_305 - .L_304)
.L_304:
        /*003c*/ 	.word	0x00000000
        /*0040*/ 	.short	0x0004
        /*0042*/ 	.short	0x0020
        /*0044*/ 	.byte	0x00, 0xf5, 0x21, 0x00


	//----- nvinfo : EIATTR_KPARAM_INFO
	.align		4
.L_305:
        /*0048*/ 	.byte	0x04, 0x17
        /*004a*/ 	.short	(.L_307 - .L_306)
.L_306:
        /*004c*/ 	.word	0x00000000
        /*0050*/ 	.short	0x0003
        /*0052*/ 	.short	0x0018
        /*0054*/ 	.byte	0x00, 0xf5, 0x21, 0x00


	//----- nvinfo : EIATTR_KPARAM_INFO
	.align		4
.L_307:
        /*0058*/ 	.byte	0x04, 0x17
        /*005a*/ 	.short	(.L_309 - .L_308)
.L_308:
        /*005c*/ 	.word	0x00000000
        /*0060*/ 	.short	0x0002
        /*0062*/ 	.short	0x0010
        /*0064*/ 	.byte	0x00, 0xf5, 0x21, 0x00


	//----- nvinfo : EIATTR_KPARAM_INFO
	.align		4
.L_309:
        /*0068*/ 	.byte	0x04, 0x17
        /*006a*/ 	.short	(.L_311 - .L_310)
.L_310:
        /*006c*/ 	.word	0x00000000
        /*0070*/ 	.short	0x0001
        /*0072*/ 	.short	0x0008
        /*0074*/ 	.byte	0x00, 0xf5, 0x21, 0x00


	//----- nvinfo : EIATTR_KPARAM_INFO
	.align		4
.L_311:
        /*0078*/ 	.byte	0x04, 0x17
        /*007a*/ 	.short	(.L_313 - .L_312)
.L_312:
        /*007c*/ 	.word	0x00000000
        /*0080*/ 	.short	0x0000
        /*0082*/ 	.short	0x0000
        /*0084*/ 	.byte	0x00, 0xf5, 0x21, 0x00


	//----- nvinfo : EIATTR_SPARSE_MMA_MASK
	.align		4
.L_313:
        /*0088*/ 	.byte	0x03, 0x50
        /*008a*/ 	.short	0x0000


	//----- nvinfo : EIATTR_MAXREG_COUNT
	.align		4
        /*008c*/ 	.byte	0x03, 0x1b
        /*008e*/ 	.short	0x00ff


	//----- nvinfo : EIATTR_MERCURY_ISA_VERSION
	.align		4
        /*0090*/ 	.byte	0x03, 0x5f
        /*0092*/ 	.short	0x0101


	//----- nvinfo : EIATTR_VRC_CTA_INIT_COUNT
	.align		4
        /*0094*/ 	.byte	0x02, 0x4a
	.zero		1
	.zero		1


	//----- nvinfo : EIATTR_EXIT_INSTR_OFFSETS
	.align		4
        /*0098*/ 	.byte	0x04, 0x1c
        /*009a*/ 	.short	(.L_315 - .L_314)


	//   ....[0]....
.L_314:
        /*009c*/ 	.word	0x00000070


	//   ....[1]....
        /*00a0*/ 	.word	0x000014a0


	//----- nvinfo : EIATTR_CBANK_PARAM_SIZE
	.align		4
.L_315:
        /*00a4*/ 	.byte	0x03, 0x19
        /*00a6*/ 	.short	0x0038


	//----- nvinfo : EIATTR_PARAM_CBANK
	.align		4
        /*00a8*/ 	.byte	0x04, 0x0a
        /*00aa*/ 	.short	(.L_317 - .L_316)
	.align		4
.L_316:
        /*00ac*/ 	.word	index@(.nv.constant0._Z24cuda_compute_scores_ssmpPfS_S_PiS_S_ii)
        /*00b0*/ 	.short	0x0380
        /*00b2*/ 	.short	0x0038


	//----- nvinfo : EIATTR_SW_WAR
	.align		4
.L_317:
        /*00b4*/ 	.byte	0x04, 0x36
        /*00b6*/ 	.short	(.L_319 - .L_318)
.L_318:
        /*00b8*/ 	.word	0x00000008
.L_319:


//--------------------- .nv.info._Z23cuda_compute_scores_smpPfS_PiS_ii --------------------------
	.section	.nv.info._Z23cuda_compute_scores_smpPfS_PiS_ii,"",@"SHT_CUDA_INFO"
	.sectionflags	@""
	.align	4


	//----- nvinfo : EIATTR_CUDA_API_VERSION
	.align		4
        /*0000*/ 	.byte	0x04, 0x37
        /*0002*/ 	.short	(.L_321 - .L_320)
.L_320:
        /*0004*/ 	.word	0x00000082


	//----- nvinfo : EIATTR_KPARAM_INFO
	.align		4
.L_321:
        /*0008*/ 	.byte	0x04, 0x17
        /*000a*/ 	.short	(.L_323 - .L_322)
.L_322:
        /*000c*/ 	.word	0x00000000
        /*0010*/ 	.short	0x0005
        /*0012*/ 	.short	0x0024
        /*0014*/ 	.byte	0x00, 0xf0, 0x11, 0x00


	//----- nvinfo : EIATTR_KPARAM_INFO
	.align		4
.L_323:
        /*0018*/ 	.byte	0x04, 0x17
        /*001a*/ 	.short	(.L_325 - .L_324)
.L_324:
        /*001c*/ 	.word	0x00000000
        /*0020*/ 	.short	0x0004
        /*0022*/ 	.short	0x0020
        /*0024*/ 	.byte	0x00, 0xf0, 0x11, 0x00


	//----- nvinfo : EIATTR_KPARAM_INFO
	.align		4
.L_325:
        /*0028*/ 	.byte	0x04, 0x17
        /*002a*/ 	.short	(.L_327 - .L_326)
.L_326:
        /*002c*/ 	.word	0x00000000
        /*0030*/ 	.short	0x0003
        /*0032*/ 	.short	0x0018
        /*0034*/ 	.byte	0x00, 0xf5, 0x21, 0x00


	//----- nvinfo : EIATTR_KPARAM_INFO
	.align		4
.L_327:
        /*0038*/ 	.byte	0x04, 0x17
        /*003a*/ 	.short	(.L_329 - .L_328)
.L_328:
        /*003c*/ 	.word	0x00000000
        /*0040*/ 	.short	0x0002
        /*0042*/ 	.short	0x0010
        /*0044*/ 	.byte	0x00, 0xf5, 0x21, 0x00


	//----- nvinfo : EIATTR_KPARAM_INFO
	.align		4
.L_329:
        /*0048*/ 	.byte	0x04, 0x17
        /*004a*/ 	.short	(.L_331 - .L_330)
.L_330:
        /*004c*/ 	.word	0x00000000
        /*0050*/ 	.short	0x0001
        /*0052*/ 	.short	0x0008
        /*0054*/ 	.byte	0x00, 0xf5, 0x21, 0x00


	//----- nvinfo : EIATTR_KPARAM_INFO
	.align		4
.L_331:
        /*0058*/ 	.byte	0x04, 0x17
        /*005a*/ 	.short	(.L_333 - .L_332)
.L_332:
        /*005c*/ 	.word	0x00000000
        /*0060*/ 	.short	0x0000
        /*0062*/ 	.short	0x0000
        /*0064*/ 	.byte	0x00, 0xf5, 0x21, 0x00


	//----- nvinfo : EIATTR_SPARSE_MMA_MASK
	.align		4
.L_333:
        /*0068*/ 	.byte	0x03, 0x50
        /*006a*/ 	.short	0x0000


	//----- nvinfo : EIATTR_MAXREG_COUNT
	.align		4
        /*006c*/ 	.byte	0x03, 0x1b
        /*006e*/ 	.short	0x00ff


	//----- nvinfo : EIATTR_MERCURY_ISA_VERSION
	.align		4
        /*0070*/ 	.byte	0x03, 0x5f
        /*0072*/ 	.short	0x0101


	//----- nvinfo : EIATTR_VRC_CTA_INIT_COUNT
	.align		4
        /*0074*/ 	.byte	0x02, 0x4a
	.zero		1
	.zero		1


	//----- nvinfo : EIATTR_EXIT_INSTR_OFFSETS
	.align		4
        /*0078*/ 	.byte	0x04, 0x1c
        /*007a*/ 	.short	(.L_335 - .L_334)


	//   ....[0]....
.L_334:
        /*007c*/ 	.word	0x00000070


	//   ....[1]....
        /*0080*/ 	.word	0x00001460


	//----- nvinfo : EIATTR_CBANK_PARAM_SIZE
	.align		4
.L_335:
        /*0084*/ 	.byte	0x03, 0x19
        /*0086*/ 	.short	0x0028


	//----- nvinfo : EIATTR_PARAM_CBANK
	.align		4
        /*0088*/ 	.byte	0x04, 0x0a
        /*008a*/ 	.short	(.L_337 - .L_336)
	.align		4
.L_336:
        /*008c*/ 	.word	index@(.nv.constant0._Z23cuda_compute_scores_smpPfS_PiS_ii)
        /*0090*/ 	.short	0x0380
        /*0092*/ 	.short	0x0028


	//----- nvinfo : EIATTR_SW_WAR
	.align		4
.L_337:
        /*0094*/ 	.byte	0x04, 0x36
        /*0096*/ 	.short	(.L_339 - .L_338)
.L_338:
        /*0098*/ 	.word	0x00000008
.L_339:


//--------------------- .nv.info._Z16create_row_indexPiS_ii --------------------------
	.section	.nv.info._Z16create_row_indexPiS_ii,"",@"SHT_CUDA_INFO"
	.sectionflags	@""
	.align	4


	//----- nvinfo : EIATTR_CUDA_API_VERSION
	.align		4
        /*0000*/ 	.byte	0x04, 0x37
        /*0002*/ 	.short	(.L_341 - .L_340)
.L_340:
        /*0004*/ 	.word	0x00000082


	//----- nvinfo : EIATTR_KPARAM_INFO
	.align		4
.L_341:
        /*0008*/ 	.byte	0x04, 0x17
        /*000a*/ 	.short	(.L_343 - .L_342)
.L_342:
        /*000c*/ 	.word	0x00000000
        /*0010*/ 	.short	0x0003
        /*0012*/ 	.short	0x0014
        /*0014*/ 	.byte	0x00, 0xf0, 0x11, 0x00


	//----- nvinfo : EIATTR_KPARAM_INFO
	.align		4
.L_343:
        /*0018*/ 	.byte	0x04, 0x17
        /*001a*/ 	.short	(.L_345 - .L_344)
.L_344:
        /*001c*/ 	.word	0x00000000
        /*0020*/ 	.short	0x0002
        /*0022*/ 	.short	0x0010
        /*0024*/ 	.byte	0x00, 0xf0, 0x11, 0x00


	//----- nvinfo : EIATTR_KPARAM_INFO
	.align		4
.L_345:
        /*0028*/ 	.byte	0x04, 0x17
        /*002a*/ 	.short	(.L_347 - .L_346)
.L_346:
        /*002c*/ 	.word	0x00000000
        /*0030*/ 	.short	0x0001
        /*0032*/ 	.short	0x0008
        /*0034*/ 	.byte	0x00, 0xf5, 0x21, 0x00


	//----- nvinfo : EIATTR_KPARAM_INFO
	.align		4
.L_347:
        /*0038*/ 	.byte	0x04, 0x17
        /*003a*/ 	.short	(.L_349 - .L_348)
.L_348:
        /*003c*/ 	.word	0x00000000
        /*0040*/ 	.short	0x0000
        /*0042*/ 	.short	0x0000
        /*0044*/ 	.byte	0x00, 0xf5, 0x21, 0x00


	//----- nvinfo : EIATTR_SPARSE_MMA_MASK
	.align		4
.L_349:
        /*0048*/ 	.byte	0x03, 0x50
        /*004a*/ 	.short	0x0000


	//----- nvinfo : EIATTR_MAXREG_COUNT
	.align		4
        /*004c*/ 	.byte	0x03, 0x1b
        /*004e*/ 	.short	0x00ff


	//----- nvinfo : EIATTR_MERCURY_ISA_VERSION
	.align		4
        /*0050*/ 	.byte	0x03, 0x5f
        /*0052*/ 	.short	0x0101


	//----- nvinfo : EIATTR_VRC_CTA_INIT_COUNT
	.align		4
        /*0054*/ 	.byte	0x02, 0x4a
	.zero		1
	.zero		1


	//----- nvinfo : EIATTR_EXIT_INSTR_OFFSETS
	.align		4
        /*0058*/ 	.byte	0x04, 0x1c
        /*005a*/ 	.short	(.L_351 - .L_350)


	//   ....[0]....
.L_350:
        /*005c*/ 	.word	0x00000070


	//   ....[1]....
        /*0060*/ 	.word	0x00000320


	//   ....[2]....
        /*0064*/ 	.word	0x00000420


	//----- nvinfo : EIATTR_CRS_STACK_SIZE
	.align		4
.L_351:
        /*0068*/ 	.byte	0x04, 0x1e
        /*006a*/ 	.short	(.L_353 - .L_352)
.L_352:
        /*006c*/ 	.word	0x00000000


	//----- nvinfo : EIATTR_CBANK_PARAM_SIZE
	.align		4
.L_353:
        /*0070*/ 	.byte	0x03, 0x19
        /*0072*/ 	.short	0x0018


	//----- nvinfo : EIATTR_PARAM_CBANK
	.align		4
        /*0074*/ 	.byte	0x04, 0x0a
        /*0076*/ 	.short	(.L_355 - .L_354)
	.align		4
.L_354:
        /*0078*/ 	.word	index@(.nv.constant0._Z16create_row_indexPiS_ii)
        /*007c*/ 	.short	0x0380
        /*007e*/ 	.short	0x0018


	//----- nvinfo : EIATTR_SW_WAR
	.align		4
.L_355:
        /*0080*/ 	.byte	0x04, 0x36
        /*0082*/ 	.short	(.L_357 - .L_356)
.L_356:
        /*0084*/ 	.word	0x00000008
.L_357:


//--------------------- .nv.info._Z28count_nonzeros_in_rows_indexPfPii --------------------------
	.section	.nv.info._Z28count_nonzeros_in_rows_indexPfPii,"",@"SHT_CUDA_INFO"
	.sectionflags	@""
	.align	4


	//----- nvinfo : EIATTR_CUDA_API_VERSION
	.align		4
        /*0000*/ 	.byte	0x04, 0x37
        /*0002*/ 	.short	(.L_359 - .L_358)
.L_358:
        /*0004*/ 	.word	0x00000082


	//----- nvinfo : EIATTR_KPARAM_INFO
	.align		4
.L_359:
        /*0008*/ 	.byte	0x04, 0x17
        /*000a*/ 	.short	(.L_361 - .L_360)
.L_360:
        /*000c*/ 	.word	0x00000000
        /*0010*/ 	.short	0x0002
        /*0012*/ 	.short	0x0010
        /*0014*/ 	.byte	0x00, 0xf0, 0x11, 0x00


	//----- nvinfo : EIATTR_KPARAM_INFO
	.align		4
.L_361:
        /*0018*/ 	.byte	0x04, 0x17
        /*001a*/ 	.short	(.L_363 - .L_362)
.L_362:
        /*001c*/ 	.word	0x00000000
        /*0020*/ 	.short	0x0001
        /*0022*/ 	.short	0x0008
        /*0024*/ 	.byte	0x00, 0xf5, 0x21, 0x00


	//----- nvinfo : EIATTR_KPARAM_INFO
	.align		4
.L_363:
        /*0028*/ 	.byte	0x04, 0x17
        /*002a*/ 	.short	(.L_365 - .L_364)
.L_364:
        /*002c*/ 	.word	0x00000000
        /*0030*/ 	.short	0x0000
        /*0032*/ 	.short	0x0000
        /*0034*/ 	.byte	0x00, 0xf5, 0x21, 0x00


	//----- nvinfo : EIATTR_SPARSE_MMA_MASK
	.align		4
.L_365:
        /*0038*/ 	.byte	0x03, 0x50
        /*003a*/ 	.short	0x0000


	//----- nvinfo : EIATTR_MAXREG_COUNT
	.align		4
        /*003c*/ 	.byte	0x03, 0x1b
        /*003e*/ 	.short	0x00ff


	//----- nvinfo : EIATTR_MERCURY_ISA_VERSION
	.align		4
        /*0040*/ 	.byte	0x03, 0x5f
        /*0042*/ 	.short	0x0101


	//----- nvinfo : EIATTR_VRC_CTA_INIT_COUNT
	.align		4
        /*0044*/ 	.byte	0x02, 0x4a
	.zero		1
	.zero		1


	//----- nvinfo : EIATTR_EXIT_INSTR_OFFSETS
	.align		4
        /*0048*/ 	.byte	0x04, 0x1c
        /*004a*/ 	.short	(.L_367 - .L_366)


	//   ....[0]....
.L_366:
        /*004c*/ 	.word	0x00000070


	//   ....[1]....
        /*0050*/ 	.word	0x00000130


	//----- nvinfo : EIATTR_CBANK_PARAM_SIZE
	.align		4
.L_367:
        /*0054*/ 	.byte	0x03, 0x19
        /*0056*/ 	.short	0x0014


	//----- nvinfo : EIATTR_PARAM_CBANK
	.align		4
        /*0058*/ 	.byte	0x04, 0x0a
        /*005a*/ 	.short	(.L_369 - .L_368)
	.align		4
.L_368:
        /*005c*/ 	.word	index@(.nv.constant0._Z28count_nonzeros_in_rows_indexPfPii)
        /*0060*/ 	.short	0x0380
        /*0062*/ 	.short	0x0014


	//----- nvinfo : EIATTR_SW_WAR
	.align		4
.L_369:
        /*0064*/ 	.byte	0x04, 0x36
        /*0066*/ 	.short	(.L_371 - .L_370)
.L_370:
        /*0068*/ 	.word	0x00000008
.L_371:


//--------------------- .nv.info._Z20cuda_update_residualPfPiS_ii --------------------------
	.section	.nv.info._Z20cuda_update_residualPfPiS_ii,"",@"SHT_CUDA_INFO"
	.sectionflags	@""
	.align	4


	//----- nvinfo : EIATTR_CUDA_API_VERSION
	.align		4
        /*0000*/ 	.byte	0x04, 0x37
        /*0002*/ 	.short	(.L_373 - .L_372)
.L_372:
        /*0004*/ 	.word	0x00000082


	//----- nvinfo : EIATTR_KPARAM_INFO
	.align		4
.L_373:
        /*0008*/ 	.byte	0x04, 0x17
        /*000a*/ 	.short	(.L_375 - .L_374)
.L_374:
        /*000c*/ 	.word	0x00000000
        /*0010*/ 	.short	0x0004
        /*0012*/ 	.short	0x001c
        /*0014*/ 	.byte	0x00, 0xf0, 0x11, 0x00


	//----- nvinfo : EIATTR_KPARAM_INFO
	.align		4
.L_375:
        /*0018*/ 	.byte	0x04, 0x17
        /*001a*/ 	.short	(.L_377 - .L_376)
.L_376:
        /*001c*/ 	.word	0x00000000
        /*0020*/ 	.short	0x0003
        /*0022*/ 	.short	0x0018
        /*0024*/ 	.byte	0x00, 0xf0, 0x11, 0x00


	//----- nvinfo : EIATTR_KPARAM_INFO
	.align		4
.L_377:
        /*0028*/ 	.byte	0x04, 0x17
        /*002a*/ 	.short	(.L_379 - .L_378)
.L_378:
        /*002c*/ 	.word	0x00000000
        /*0030*/ 	.short	0x0002
        /*0032*/ 	.short	0x0010
        /*0034*/ 	.byte	0x00, 0xf5, 0x21, 0x00


	//----- nvinfo : EIATTR_KPARAM_INFO
	.align		4
.L_379:
        /*0038*/ 	.byte	0x04, 0x17
        /*003a*/ 	.short	(.L_381 - .L_380)
.L_380:
        /*003c*/ 	.word	0x00000000
        /*0040*/ 	.short	0x0001
        /*0042*/ 	.short	0x0008
        /*0044*/ 	.byte	0x00, 0xf5, 0x21, 0x00


	//----- nvinfo : EIATTR_KPARAM_INFO
	.align		4
.L_381:
        /*0048*/ 	.byte	0x04, 0x17
        /*004a*/ 	.short	(.L_383 - .L_382)
.L_382:
        /*004c*/ 	.word	0x00000000
        /*0050*/ 	.short	0x0000
        /*0052*/ 	.short	0x0000
        /*0054*/ 	.byte	0x00, 0xf5, 0x21, 0x00


	//----- nvinfo : EIATTR_SPARSE_MMA_MASK
	.align		4
.L_383:
        /*0058*/ 	.byte	0x03, 0x50
        /*005a*/ 	.short	0x0000


	//----- nvinfo : EIATTR_MAXREG_COUNT
	.align		4
        /*005c*/ 	.byte	0x03, 0x1b
        /*005e*/ 	.short	0x00ff


	//----- nvinfo : EIATTR_MERCURY_ISA_VERSION
	.align		4
        /*0060*/ 	.byte	0x03, 0x5f
        /*0062*/ 	.short	0x0101


	//----- nvinfo : EIATTR_VRC_CTA_INIT_COUNT
	.align		4
        /*0064*/ 	.byte	0x02, 0x4a
	.zero		1
	.zero		1


	//----- nvinfo : EIATTR_EXIT_INSTR_OFFSETS
	.align		4
        /*0068*/ 	.byte	0x04, 0x1c
        /*006a*/ 	.short	(.L_385 - .L_384)


	//   ....[0]....
.L_384:
        /*006c*/ 	.word	0x00000070


	//   ....[1]....
        /*0070*/ 	.word	0x000000d0


	//   ....[2]....
        /*0074*/ 	.word	0x00000100


	//   ....[3]....
        /*0078*/ 	.word	0x00000520


	//   ....[4]....
        /*007c*/ 	.word	0x00000750


	//   ....[5]....
        /*0080*/ 	.word	0x000008c0


	//   ....[6]....
        /*0084*/ 	.word	0x000009a0


	//----- nvinfo : EIATTR_CBANK_PARAM_SIZE
	.align		4
.L_385:
        /*0088*/ 	.byte	0x03, 0x19
        /*008a*/ 	.short	0x0020


	//----- nvinfo : EIATTR_PARAM_CBANK
	.align		4
        /*008c*/ 	.byte	0x04, 0x0a
        /*008e*/ 	.short	(.L_387 - .L_386)
	.align		4
.L_386:
        /*0090*/ 	.word	index@(.nv.constant0._Z20cuda_update_residualPfPiS_ii)
        /*0094*/ 	.short	0x0380
        /*0096*/ 	.short	0x0020


	//----- nvinfo : EIATTR_SW_WAR
	.align		4
.L_387:
        /*0098*/ 	.byte	0x04, 0x36
        /*009a*/ 	.short	(.L_389 - .L_388)
.L_388:
        /*009c*/ 	.word	0x00000008
.L_389:


//--------------------- .nv.callgraph             --------------------------
	.section	.nv.callgraph,"",@"SHT_CUDA_CALLGRAPH"
	.align	4
	.sectionentsize	8
	.align		4
        /*0000*/ 	.word	0x00000000
	.align		4
        /*0004*/ 	.word	0xffffffff
	.align		4
        /*0008*/ 	.word	0x00000000
	.align		4
        /*000c*/ 	.word	0xfffffffe
	.align		4
        /*0010*/ 	.word	0x00000000
	.align		4
        /*0014*/ 	.word	0xfffffffd
	.align		4
        /*0018*/ 	.word	0x00000000
	.align		4
        /*001c*/ 	.word	0xfffffffc


//--------------------- .text._Z12countSupportPfiPi --------------------------
	.section	.text._Z12countSupportPfiPi,"ax",@progbits
	.align	128
        .global         _Z12countSupportPfiPi
        .type           _Z12countSupportPfiPi,@function
        .size           _Z12countSupportPfiPi,(.L_x_190 - _Z12countSupportPfiPi)
        .other          _Z12countSupportPfiPi,@"STO_CUDA_ENTRY STV_DEFAULT"
_Z12countSupportPfiPi:
.text._Z12countSupportPfiPi:
[----:B------:R-:W-:Y:S01]  /*0000*/  LDC R1, c[0x0][0x37c] ;  /* 0x0000df00ff017b82 */ /* 0x000fe20000000800 */
[----:B------:R-:W0:Y:S07]  /*0010*/  S2R R5, SR_TID.X ;  /* 0x0000000000057919 */ /* 0x000e2e0000002100 */
[----:B------:R-:W0:Y:S01]  /*0020*/  S2UR UR4, SR_CTAID.X ;  /* 0x00000000000479c3 */ /* 0x000e220000002500 */
[----:B------:R-:W1:Y:S07]  /*0030*/  LDCU UR5, c[0x0][0x388] ;  /* 0x00007100ff0577ac */ /* 0x000e6e0008000800 */
[----:B------:R-:W0:Y:S02]  /*0040*/  LDC R0, c[0x0][0x360] ;  /* 0x0000d800ff007b82 */ /* 0x000e240000000800 */
[----:B0-----:R-:W-:-:S05]  /*0050*/  IMAD R5, R0, UR4, R5 ;  /* 0x0000000400057c24 */ /* 0x001fca000f8e0205 */
[----:B-1----:R-:W-:-:S13]  /*0060*/  ISETP.GE.AND P0, PT, R5, UR5, PT ;  /* 0x0000000505007c0c */ /* 0x002fda000bf06270 */
[----:B------:R-:W-:Y:S05]  /*0070*/  @P0 EXIT ;  /* 0x000000000000094d */ /* 0x000fea0003800000 */
[----:B------:R-:W0:Y:S01]  /*0080*/  LDC.64 R2, c[0x0][0x380] ;  /* 0x0000e000ff027b82 */ /* 0x000e220000000a00 */
[----:B------:R-:W1:Y:S01]  /*0090*/  LDCU.64 UR4, c[0x0][0x358] ;  /* 0x00006b00ff0477ac */ /* 0x000e620008000a00 */
[----:B0-----:R-:W-:-:S06]  /*00a0*/  IMAD.WIDE R2, R5, 0x4, R2 ;  /* 0x0000000405027825 */ /* 0x001fcc00078e0202 */
[----:B-1----:R-:W2:Y:S02]  /*00b0*/  LDG.E R2, desc[UR4][R2.64] ;  /* 0x0000000402027981 */ /* 0x002ea4000c1e1900 */
[----:B--2---:R-:W-:-:S13]  /*00c0*/  FSETP.NEU.AND P0, PT, R2, RZ, PT ;  /* 0x000000ff0200720b */ /* 0x004fda0003f0d000 */
[----:B------:R-:W-:Y:S05]  /*00d0*/  @!P0 EXIT ;  /* 0x000000000000894d */ /* 0x000fea0003800000 */
[----:B------:R-:W0:Y:S01]  /*00e0*/  S2R R0, SR_LANEID ;  /* 0x0000000000007919 */ /* 0x000e220000000000 */
[----:B------:R-:W1:Y:S01]  /*00f0*/  LDC.64 R2, c[0x0][0x390] ;  /* 0x0000e400ff027b82 */ /* 0x000e620000000a00 */
[----:B------:R-:W-:Y:S02]  /*0100*/  VOTEU.ANY UR6, UPT, PT ;  /* 0x0000000000067886 */ /* 0x000fe400038e0100 */
[----:B------:R-:W-:Y:S02]  /*0110*/  UFLO.U32 UR7, UR6 ;  /* 0x00000006000772bd */ /* 0x000fe400080e0000 */
[----:B------:R-:W1:Y:S04]  /*0120*/  POPC R5, UR6 ;  /* 0x0000000600057d09 */ /* 0x000e680008000000 */
[----:B0-----:R-:W-:-:S13]  /*0130*/  ISETP.EQ.U32.AND P0, PT, R0, UR7, PT ;  /* 0x0000000700007c0c */ /* 0x001fda000bf02070 */
[----:B-1----:R-:W-:Y:S01]  /*0140*/  @P0 REDG.E.ADD.STRONG.GPU desc[UR4][R2.64], R5 ;  /* 0x000000050200098e */ /* 0x002fe2000c12e104 */
[----:B------:R-:W-:Y:S05]  /*0150*/  EXIT ;  /* 0x000000000000794d */ /* 0x000fea0003800000 */
.L_x_0:
[----:B------:R-:W-:-:S00]  /*0160*/  BRA `(.L_x_0) ;  /* 0xfffffffc00fc7947 */ /* 0x000fc0000383ffff */
[----:B------:R-:W-:-:S00]  /*0170*/  NOP ;  /* 0x0000000000007918 */ /* 0x000fc00000000000 */
        /* <DEDUP_REMOVED lines=8> */
.L_x_190:


//--------------------- .text._Z18cudaUpdateResidualPfPiS_S_ii --------------------------
	.section	.text._Z18cudaUpdateResidualPfPiS_S_ii,"ax",@progbits
	.align	128
        .global         _Z18cudaUpdateResidualPfPiS_S_ii
        .type           _Z18cudaUpdateResidualPfPiS_S_ii,@function
        .size           _Z18cudaUpdateResidualPfPiS_S_ii,(.L_x_191 - _Z18cudaUpdateResidualPfPiS_S_ii)
        .other          _Z18cudaUpdateResidualPfPiS_S_ii,@"STO_CUDA_ENTRY STV_DEFAULT"
_Z18cudaUpdateResidualPfPiS_S_ii:
.text._Z18cudaUpdateResidualPfPiS_S_ii:
[----:B------:R-:W-:Y:S01]  /*0000*/  LDC R1, c[0x0][0x37c] ;  /* 0x0000df00ff017b82 */ /* 0x000fe20000000800 */
[----:B------:R-:W0:Y:S07]  /*0010*/  S2R R0, SR_TID.X ;  /* 0x0000000000007919 */ /* 0x000e2e0000002100 */
[----:B------:R-:W1:Y:S01]  /*0020*/  LDC R5, c[0x0][0x3a0] ;  /* 0x0000e800ff057b82 */ /* 0x000e620000000800 */
[----:B------:R-:W0:Y:S01]  /*0030*/  LDCU UR4, c[0x0][0x360] ;  /* 0x00006c00ff0477ac */ /* 0x000e220008000800 */
[----:B------:R-:W0:Y:S02]  /*0040*/  S2R R3, SR_CTAID.X ;  /* 0x0000000000037919 */ /* 0x000e240000002500 */
[----:B0-----:R-:W-:-:S05]  /*0050*/  IMAD R0, R3, UR4, R0 ;  /* 0x0000000403007c24 */ /* 0x001fca000f8e0200 */
[----:B-1----:R-:W-:-:S13]  /*0060*/  ISETP.NE.AND P0, PT, R0, R5, PT ;  /* 0x000000050000720c */ /* 0x002fda0003f05270 */
[----:B------:R-:W-:Y:S05]  /*0070*/  @P0 EXIT ;  /* 0x000000000000094d */ /* 0x000fea0003800000 */
[----:B------:R-:W0:Y:S02]  /*0080*/  LDC R0, c[0x0][0x3a4] ;  /* 0x0000e900ff007b82 */ /* 0x000e240000000800 */
[----:B0-----:R-:W-:-:S13]  /*0090*/  ISETP.GE.AND P0, PT, R0, 0x1, PT ;  /* 0x000000010000780c */ /* 0x001fda0003f06270 */
[----:B------:R-:W-:Y:S05]  /*00a0*/  @!P0 EXIT ;  /* 0x000000000000894d */ /* 0x000fea0003800000 */
[----:B------:R-:W0:Y:S01]  /*00b0*/  LDC.64 R2, c[0x0][0x398] ;  /* 0x0000e600ff027b82 */ /* 0x000e220000000a00 */
[C---:B------:R-:W-:Y:S01]  /*00c0*/  ISETP.GE.U32.AND P1, PT, R0.reuse, 0x8, PT ;  /* 0x000000080000780c */ /* 0x040fe20003f26070 */
[----:B------:R-:W1:Y:S01]  /*00d0*/  LDCU.64 UR8, c[0x0][0x358] ;  /* 0x00006b00ff0877ac */ /* 0x000e620008000a00 */
[----:B------:R-:W-:Y:S01]  /*00e0*/  LOP3.LUT R20, R0, 0x7, RZ, 0xc0, !PT ;  /* 0x0000000700147812 */ /* 0x000fe200078ec0ff */
[----:B------:R-:W-:Y:S02]  /*00f0*/  HFMA2 R11, -RZ, RZ, 0, 0 ;  /* 0x00000000ff0b7431 */ /* 0x000fe400000001ff */
[C---:B------:R-:W-:Y:S01]  /*0100*/  IMAD R10, R5.reuse, R0, RZ ;  /* 0x00000000050a7224 */ /* 0x040fe200078e02ff */
[----:B------:R-:W-:Y:S01]  /*0110*/  ISETP.NE.AND P0, PT, R20, RZ, PT ;  /* 0x000000ff1400720c */ /* 0x000fe20003f05270 */
[----:B0-----:R-:W-:-:S06]  /*0120*/  IMAD.WIDE R2, R5, 0x4, R2 ;  /* 0x0000000405027825 */ /* 0x001fcc00078e0202 */
[----:B-1----:R-:W-:Y:S06]  /*0130*/  @!P1 BRA `(.L_x_1) ;  /* 0x0000000400309947 */ /* 0x002fec0003800000 */
[----:B------:R-:W0:Y:S01]  /*0140*/  LDCU.64 UR6, c[0x0][0x390] ;  /* 0x00007200ff0677ac */ /* 0x000e220008000a00 */
[----:B------:R-:W-:Y:S02]  /*0150*/  LOP3.LUT R11, R0, 0x7ffffff8, RZ, 0xc0, !PT ;  /* 0x7ffffff8000b7812 */ /* 0x000fe400078ec0ff */
[----:B------:R-:W-:Y:S01]  /*0160*/  MOV R12, R10 ;  /* 0x0000000a000c7202 */ /* 0x000fe20000000f00 */
[----:B------:R-:W1:Y:S01]  /*0170*/  LDCU.64 UR4, c[0x0][0x388] ;  /* 0x00007100ff0477ac */ /* 0x000e620008000a00 */
[----:B------:R-:W-:Y:S01]  /*0180*/  IADD3 R13, PT, PT, -R11, RZ, RZ ;  /* 0x000000ff0b0d7210 */ /* 0x000fe20007ffe1ff */
[----:B0-----:R-:W-:Y:S02]  /*0190*/  UIADD3 UR6, UP0, UPT, UR6, 0x10, URZ ;  /* 0x0000001006067890 */ /* 0x001fe4000ff1e0ff */
[----:B-1----:R-:W-:Y:S02]  /*01a0*/  UIADD3 UR4, UP1, UPT, UR4, 0x10, URZ ;  /* 0x0000001004047890 */ /* 0x002fe4000ff3e0ff */
[----:B------:R-:W-:-:S02]  /*01b0*/  UIADD3.X UR7, UPT, UPT, URZ, UR7, URZ, UP0, !UPT ;  /* 0x00000007ff077290 */ /* 0x000fc400087fe4ff */
[----:B------:R-:W-:-:S12]  /*01c0*/  UIADD3.X UR5, UPT, UPT, URZ, UR5, URZ, UP1, !UPT ;  /* 0x00000005ff057290 */ /* 0x000fd80008ffe4ff */
.L_x_2:
[----:B------:R-:W-:Y:S01]  /*01d0*/  MOV R8, UR4 ;  /* 0x0000000400087c02 */ /* 0x000fe20008000f00 */
[----:B0-----:R-:W0:Y:S01]  /*01e0*/  LDC.64 R6, c[0x0][0x380] ;  /* 0x0000e000ff067b82 */ /* 0x001e220000000a00 */
[----:B------:R-:W-:Y:S01]  /*01f0*/  MOV R9, UR5 ;  /* 0x0000000500097c02 */ /* 0x000fe20008000f00 */
[----:B------:R-:W2:Y:S02]  /*0200*/  LDG.E R16, desc[UR8][R2.64] ;  /* 0x0000000802107981 */ /* 0x000ea4000c1e1900 */
[----:B------:R-:W-:-:S05]  /*0210*/  IMAD.WIDE R8, R12, 0x4, R8 ;  /* 0x000000040c087825 */ /* 0x000fca00078e0208 */
[----:B------:R-:W0:Y:S01]  /*0220*/  LDG.E R15, desc[UR8][R8.64+-0x10] ;  /* 0xfffff008080f7981 */ /* 0x000e22000c1e1900 */
[----:B------:R-:W-:Y:S02]  /*0230*/  MOV R4, UR6 ;  /* 0x0000000600047c02 */ /* 0x000fe40008000f00 */
[----:B------:R-:W-:-:S03]  /*0240*/  MOV R5, UR7 ;  /* 0x0000000700057c02 */ /* 0x000fc60008000f00 */
[----:B------:R-:W-:-:S05]  /*0250*/  IMAD.WIDE R4, R12, 0x4, R4 ;  /* 0x000000040c047825 */ /* 0x000fca00078e0204 */
[----:B------:R-:W2:Y:S01]  /*0260*/  LDG.E R17, desc[UR8][R4.64+-0x10] ;  /* 0xfffff00804117981 */ /* 0x000ea2000c1e1900 */
[----:B0-----:R-:W-:-:S05]  /*0270*/  IMAD.WIDE R14, R15, 0x4, R6 ;  /* 0x000000040f0e7825 */ /* 0x001fca00078e0206 */
[----:B------:R-:W2:Y:S02]  /*0280*/  LDG.E R19, desc[UR8][R14.64] ;  /* 0x000000080e137981 */ /* 0x000ea4000c1e1900 */
[----:B--2---:R-:W-:-:S05]  /*0290*/  FFMA R21, -R16, R17, R19 ;  /* 0x0000001110157223 */ /* 0x004fca0000000113 */
[----:B------:R0:W-:Y:S04]  /*02a0*/  STG.E desc[UR8][R14.64], R21 ;  /* 0x000000150e007986 */ /* 0x0001e8000c101908 */
[----:B------:R-:W2:Y:S04]  /*02b0*/  LDG.E R17, desc[UR8][R8.64+-0xc] ;  /* 0xfffff40808117981 */ /* 0x000ea8000c1e1900 */
[----:B------:R-:W3:Y:S04]  /*02c0*/  LDG.E R18, desc[UR8][R2.64] ;  /* 0x0000000802127981 */ /* 0x000ee8000c1e1900 */
[----:B------:R-:W3:Y:S01]  /*02d0*/  LDG.E R19, desc[UR8][R4.64+-0xc] ;  /* 0xfffff40804137981 */ /* 0x000ee2000c1e1900 */
[----:B--2---:R-:W-:-:S05]  /*02e0*/  IMAD.WIDE R16, R17, 0x4, R6 ;  /* 0x0000000411107825 */ /* 0x004fca00078e0206 */
[----:B------:R-:W3:Y:S02]  /*02f0*/  LDG.E R23, desc[UR8][R16.64] ;  /* 0x0000000810177981 */ /* 0x000ee4000c1e1900 */
[----:B---3--:R-:W-:-:S05]  /*0300*/  FFMA R23, -R18, R19, R23 ;  /* 0x0000001312177223 */ /* 0x008fca0000000117 */
[----:B------:R1:W-:Y:S04]  /*0310*/  STG.E desc[UR8][R16.64], R23 ;  /* 0x0000001710007986 */ /* 0x0003e8000c101908 */
[----:B------:R-:W2:Y:S04]  /*0320*/  LDG.E R19, desc[UR8][R8.64+-0x8] ;  /* 0xfffff80808137981 */ /* 0x000ea8000c1e1900 */
[----:B------:R-:W3:Y:S04]  /*0330*/  LDG.E R22, desc[UR8][R2.64] ;  /* 0x0000000802167981 */ /* 0x000ee8000c1e1900 */
[----:B0-----:R-:W3:Y:S01]  /*0340*/  LDG.E R15, desc[UR8][R4.64+-0x8] ;  /* 0xfffff808040f7981 */ /* 0x001ee2000c1e1900 */
[----:B--2---:R-:W-:-:S05]  /*0350*/  IMAD.WIDE R18, R19, 0x4, R6 ;  /* 0x0000000413127825 */ /* 0x004fca00078e0206 */
[----:B------:R-:W3:Y:S02]  /*0360*/  LDG.E R21, desc[UR8][R18.64] ;  /* 0x0000000812157981 */ /* 0x000ee4000c1e1900 */
[----:B---3--:R-:W-:-:S05]  /*0370*/  FFMA R21, -R22, R15, R21 ;  /* 0x0000000f16157223 */ /* 0x008fca0000000115 */
[----:B------:R0:W-:Y:S04]  /*0380*/  STG.E desc[UR8][R18.64], R21 ;  /* 0x0000001512007986 */ /* 0x0001e8000c101908 */
[----:B------:R-:W2:Y:S04]  /*0390*/  LDG.E R15, desc[UR8][R8.64+-0x4] ;  /* 0xfffffc08080f7981 */ /* 0x000ea8000c1e1900 */
[----:B------:R-:W3:Y:S04]  /*03a0*/  LDG.E R22, desc[UR8][R2.64] ;  /* 0x0000000802167981 */ /* 0x000ee8000c1e1900 */
[----:B-1----:R-:W3:Y:S01]  /*03b0*/  LDG.E R17, desc[UR8][R4.64+-0x4] ;  /* 0xfffffc0804117981 */ /* 0x002ee2000c1e1900 */
        /* <DEDUP_REMOVED lines=26> */
[----:B------:R-:W3:Y:S01]  /*0560*/  LDG.E R16, desc[UR8][R2.64] ;  /* 0x0000000802107981 */ /* 0x000ee2000c1e1900 */
[----:B------:R-:W-:Y:S01]  /*0570*/  IADD3 R13, PT, PT, R13, 0x8, RZ ;  /* 0x000000080d0d7810 */ /* 0x000fe20007ffe0ff */
[----:B--2---:R-:W-:-:S02]  /*0580*/  IMAD.WIDE R6, R21, 0x4, R6 ;  /* 0x0000000415067825 */ /* 0x004fc400078e0206 */
[----:B------:R-:W3:Y:S04]  /*0590*/  LDG.E R21, desc[UR8][R4.64+0xc] ;  /* 0x00000c0804157981 */ /* 0x000ee8000c1e1900 */
[----:B-1----:R-:W3:Y:S01]  /*05a0*/  LDG.E R19, desc[UR8][R6.64] ;  /* 0x0000000806137981 */ /* 0x002ee2000c1e1900 */
[----:B------:R-:W-:Y:S02]  /*05b0*/  ISETP.NE.AND P1, PT, R13, RZ, PT ;  /* 0x000000ff0d00720c */ /* 0x000fe40003f25270 */
[----:B------:R-:W-:Y:S01]  /*05c0*/  IADD3 R12, PT, PT, R12, 0x8, RZ ;  /* 0x000000080c0c7810 */ /* 0x000fe20007ffe0ff */
[----:B---3--:R-:W-:-:S05]  /*05d0*/  FFMA R19, -R16, R21, R19 ;  /* 0x0000001510137223 */ /* 0x008fca0000000113 */
[----:B------:R0:W-:Y:S05]  /*05e0*/  STG.E desc[UR8][R6.64], R19 ;  /* 0x0000001306007986 */ /* 0x0001ea000c101908 */
[----:B------:R-:W-:Y:S05]  /*05f0*/  @P1 BRA `(.L_x_2) ;  /* 0xfffffff800f41947 */ /* 0x000fea000383ffff */
.L_x_1:
[----:B------:R-:W-:Y:S05]  /*0600*/  @!P0 EXIT ;  /* 0x000000000000894d */ /* 0x000fea0003800000 */
[----:B------:R-:W-:Y:S02]  /*0610*/  ISETP.GE.U32.AND P0, PT, R20, 0x4, PT ;  /* 0x000000041400780c */ /* 0x000fe40003f06070 */
[----:B------:R-:W-:-:S04]  /*0620*/  LOP3.LUT R18, R0, 0x3, RZ, 0xc0, !PT ;  /* 0x0000000300127812 */ /* 0x000fc800078ec0ff */
[----:B------:R-:W-:-:S07]  /*0630*/  ISETP.NE.AND P1, PT, R18, RZ, PT ;  /* 0x000000ff1200720c */ /* 0x000fce0003f25270 */
[----:B------:R-:W-:Y:S06]  /*0640*/  @!P0 BRA `(.L_x_3) ;  /* 0x00000000008c8947 */ /* 0x000fec0003800000 */
[----:B------:R-:W1:Y:S01]  /*0650*/  LDC.64 R4, c[0x0][0x388] ;  /* 0x0000e200ff047b82 */ /* 0x000e620000000a00 */
[----:B------:R-:W-:Y:S01]  /*0660*/  IADD3 R13, PT, PT, R11, R10, RZ ;  /* 0x0000000a0b0d7210 */ /* 0x000fe20007ffe0ff */
[----:B0-----:R-:W2:Y:S06]  /*0670*/  LDG.E R14, desc[UR8][R2.64] ;  /* 0x00000008020e7981 */ /* 0x001eac000c1e1900 */
[----:B------:R-:W0:Y:S08]  /*0680*/  LDC.64 R8, c[0x0][0x390] ;  /* 0x0000e400ff087b82 */ /* 0x000e300000000a00 */
[----:B------:R-:W3:Y:S01]  /*0690*/  LDC.64 R6, c[0x0][0x380] ;  /* 0x0000e000ff067b82 */ /* 0x000ee20000000a00 */
[----:B-1----:R-:W-:-:S05]  /*06a0*/  IMAD.WIDE R4, R13, 0x4, R4 ;  /* 0x000000040d047825 */ /* 0x002fca00078e0204 */
[----:B------:R-:W3:Y:S01]  /*06b0*/  LDG.E R15, desc[UR8][R4.64] ;  /* 0x00000008040f7981 */ /* 0x000ee2000c1e1900 */
[----:B0-----:R-:W-:-:S04]  /*06c0*/  IMAD.WIDE R8, R13, 0x4, R8 ;  /* 0x000000040d087825 */ /* 0x001fc800078e0208 */
[----:B---3--:R-:W-:Y:S02]  /*06d0*/  IMAD.WIDE R12, R15, 0x4, R6 ;  /* 0x000000040f0c7825 */ /* 0x008fe400078e0206 */
[----:B------:R-:W2:Y:S04]  /*06e0*/  LDG.E R15, desc[UR8][R8.64] ;  /* 0x00000008080f7981 */ /* 0x000ea8000c1e1900 */
        /* <DEDUP_REMOVED lines=17> */
[----:B------:R-:W3:Y:S04]  /*0800*/  LDG.E R19, desc[UR8][R4.64+0xc] ;  /* 0x00000c0804137981 */ /* 0x000ee8000c1e1900 */
[----:B------:R-:W4:Y:S01]  /*0810*/  LDG.E R12, desc[UR8][R2.64] ;  /* 0x00000008020c7981 */ /* 0x000f22000c1e1900 */
[----:B---3--:R-:W-:-:S03]  /*0820*/  IMAD.WIDE R6, R19, 0x4, R6 ;  /* 0x0000000413067825 */ /* 0x008fc600078e0206 */
[----:B------:R-:W4:Y:S04]  /*0830*/  LDG.E R19, desc[UR8][R8.64+0xc] ;  /* 0x00000c0808137981 */ /* 0x000f28000c1e1900 */
[----:B-1----:R-:W4:Y:S01]  /*0840*/  LDG.E R15, desc[UR8][R6.64] ;  /* 0x00000008060f7981 */ /* 0x002f22000c1e1900 */
[----:B------:R-:W-:Y:S01]  /*0850*/  IADD3 R11, PT, PT, R11, 0x4, RZ ;  /* 0x000000040b0b7810 */ /* 0x000fe20007ffe0ff */
[----:B----4-:R-:W-:-:S05]  /*0860*/  FFMA R15, -R12, R19, R15 ;  /* 0x000000130c0f7223 */ /* 0x010fca000000010f */
[----:B------:R2:W-:Y:S02]  /*0870*/  STG.E desc[UR8][R6.64], R15 ;  /* 0x0000000f06007986 */ /* 0x0005e4000c101908 */
.L_x_3:
[----:B------:R-:W-:Y:S05]  /*0880*/  @!P1 EXIT ;  /* 0x000000000000994d */ /* 0x000fea0003800000 */
[----:B------:R-:W-:Y:S02]  /*0890*/  ISETP.NE.AND P0, PT, R18, 0x1, PT ;  /* 0x000000011200780c */ /* 0x000fe40003f05270 */
[----:B------:R-:W-:-:S04]  /*08a0*/  LOP3.LUT R0, R0, 0x1, RZ, 0xc0, !PT ;  /* 0x0000000100007812 */ /* 0x000fc800078ec0ff */
[----:B------:R-:W-:-:S07]  /*08b0*/  ISETP.NE.U32.AND P1, PT, R0, 0x1, PT ;  /* 0x000000010000780c */ /* 0x000fce0003f25070 */
[----:B------:R-:W-:Y:S06]  /*08c0*/  @!P0 BRA `(.L_x_4) ;  /* 0x0000000000548947 */ /* 0x000fec0003800000 */
[----:B------:R-:W1:Y:S01]  /*08d0*/  LDC.64 R4, c[0x0][0x388] ;  /* 0x0000e200ff047b82 */ /* 0x000e620000000a00 */
[----:B------:R-:W-:Y:S01]  /*08e0*/  IADD3 R9, PT, PT, R11, R10, RZ ;  /* 0x0000000a0b097210 */ /* 0x000fe20007ffe0ff */
[----:B------:R-:W3:Y:S06]  /*08f0*/  LDG.E R0, desc[UR8][R2.64] ;  /* 0x0000000802007981 */ /* 0x000eec000c1e1900 */
[----:B0-2---:R-:W0:Y:S01]  /*0900*/  LDC.64 R6, c[0x0][0x390] ;  /* 0x0000e400ff067b82 */ /* 0x005e220000000a00 */
[----:B-1----:R-:W-:-:S07]  /*0910*/  IMAD.WIDE R12, R9, 0x4, R4 ;  /* 0x00000004090c7825 */ /* 0x002fce00078e0204 */
[----:B------:R-:W1:Y:S01]  /*0920*/  LDC.64 R4, c[0x0][0x380] ;  /* 0x0000e000ff047b82 */ /* 0x000e620000000a00 */
[----:B------:R-:W1:Y:S01]  /*0930*/  LDG.E R15, desc[UR8][R12.64] ;  /* 0x000000080c0f7981 */ /* 0x000e62000c1e1900 */
[----:B0-----:R-:W-:-:S04]  /*0940*/  IMAD.WIDE R8, R9, 0x4, R6 ;  /* 0x0000000409087825 */ /* 0x001fc800078e0206 */
[----:B-1----:R-:W-:Y:S02]  /*0950*/  IMAD.WIDE R6, R15, 0x4, R4 ;  /* 0x000000040f067825 */ /* 0x002fe400078e0204 */
[----:B------:R-:W3:Y:S04]  /*0960*/  LDG.E R15, desc[UR8][R8.64] ;  /* 0x00000008080f7981 */ /* 0x000ee8000c1e1900 */
[----:B------:R-:W3:Y:S02]  /*0970*/  LDG.E R17, desc[UR8][R6.64] ;  /* 0x0000000806117981 */ /* 0x000ee4000c1e1900 */
[----:B---3--:R-:W-:-:S05]  /*0980*/  FFMA R15, -R0, R15, R17 ;  /* 0x0000000f000f7223 */ /* 0x008fca0000000111 */
[----:B------:R1:W-:Y:S04]  /*0990*/  STG.E desc[UR8][R6.64], R15 ;  /* 0x0000000f06007986 */ /* 0x0003e8000c101908 */
[----:B------:R-:W2:Y:S04]  /*09a0*/  LDG.E R17, desc[UR8][R12.64+0x4] ;  /* 0x000004080c117981 */ /* 0x000ea8000c1e1900 */
[----:B------:R-:W3:Y:S01]  /*09b0*/  LDG.E R0, desc[UR8][R2.64] ;  /* 0x0000000802007981 */ /* 0x000ee2000c1e1900 */
[----:B--2---:R-:W-:-:S03]  /*09c0*/  IMAD.WIDE R4, R17, 0x4, R4 ;  /* 0x0000000411047825 */ /* 0x004fc600078e0204 */
[----:B------:R-:W3:Y:S04]  /*09d0*/  LDG.E R17, desc[UR8][R8.64+0x4] ;  /* 0x0000040808117981 */ /* 0x000ee8000c1e1900 */
[----:B------:R-:W3:Y:S01]  /*09e0*/  LDG.E R19, desc[UR8][R4.64] ;  /* 0x0000000804137981 */ /* 0x000ee2000c1e1900 */
[----:B------:R-:W-:Y:S01]  /*09f0*/  IADD3 R11, PT, PT, R11, 0x2, RZ ;  /* 0x000000020b0b7810 */ /* 0x000fe20007ffe0ff */
[----:B---3--:R-:W-:-:S05]  /*0a00*/  FFMA R17, -R0, R17, R19 ;  /* 0x0000001100117223 */ /* 0x008fca0000000113 */
[----:B------:R1:W-:Y:S02]  /*0a10*/  STG.E desc[UR8][R4.64], R17 ;  /* 0x0000001104007986 */ /* 0x0003e4000c101908 */
.L_x_4:
[----:B------:R-:W-:Y:S05]  /*0a20*/  @P1 EXIT ;  /* 0x000000000000194d */ /* 0x000fea0003800000 */
[----:B012---:R-:W0:Y:S01]  /*0a30*/  LDC.64 R6, c[0x0][0x388] ;  /* 0x0000e200ff067b82 */ /* 0x007e220000000a00 */
[----:B------:R-:W-:Y:S01]  /*0a40*/  IADD3 R11, PT, PT, R11, R10, RZ ;  /* 0x0000000a0b0b7210 */ /* 0x000fe20007ffe0ff */
[----:B------:R-:W2:Y:S06]  /*0a50*/  LDG.E R2, desc[UR8][R2.64] ;  /* 0x0000000802027981 */ /* 0x000eac000c1e1900 */
[----:B------:R-:W1:Y:S08]  /*0a60*/  LDC.64 R4, c[0x0][0x390] ;  /* 0x0000e400ff047b82 */ /* 0x000e700000000a00 */
[----:B------:R-:W3:Y:S01]  /*0a70*/  LDC.64 R8, c[0x0][0x380] ;  /* 0x0000e000ff087b82 */ /* 0x000ee20000000a00 */
[----:B0-----:R-:W-:-:S06]  /*0a80*/  IMAD.WIDE R6, R11, 0x4, R6 ;  /* 0x000000040b067825 */ /* 0x001fcc00078e0206 */
[----:B------:R-:W3:Y:S01]  /*0a90*/  LDG.E R7, desc[UR8][R6.64] ;  /* 0x0000000806077981 */ /* 0x000ee2000c1e1900 */
[----:B-1----:R-:W-:-:S06]  /*0aa0*/  IMAD.WIDE R4, R11, 0x4, R4 ;  /* 0x000000040b047825 */ /* 0x002fcc00078e0204 */
[----:B------:R-:W2:Y:S01]  /*0ab0*/  LDG.E R5, desc[UR8][R4.64] ;  /* 0x0000000804057981 */ /* 0x000ea2000c1e1900 */
[----:B---3--:R-:W-:-:S05]  /*0ac0*/  IMAD.WIDE R8, R7, 0x4, R8 ;  /* 0x0000000407087825 */ /* 0x008fca00078e0208 */
[----:B------:R-:W2:Y:S02]  /*0ad0*/  LDG.E R11, desc[UR8][R8.64] ;  /* 0x00000008080b7981 */ /* 0x000ea4000c1e1900 */
[----:B--2---:R-:W-:-:S05]  /*0ae0*/  FFMA R11, -R2, R5, R11 ;  /* 0x00000005020b7223 */ /* 0x004fca000000010b */
[----:B------:R-:W-:Y:S01]  /*0af0*/  STG.E desc[UR8][R8.64], R11 ;  /* 0x0000000b08007986 */ /* 0x000fe2000c101908 */
[----:B------:R-:W-:Y:S05]  /*0b00*/  EXIT ;  /* 0x000000000000794d */ /* 0x000fea0003800000 */
.L_x_5:
        /* <DEDUP_REMOVED lines=15> */
.L_x_191:


//--------------------- .text._Z16cudaUpdateSignalPfiS_ --------------------------
	.section	.text._Z16cudaUpdateSignalPfiS_,"ax",@progbits
	.align	128
        .global         _Z16cudaUpdateSignalPfiS_
        .type           _Z16cudaUpdateSignalPfiS_,@function
        .size           _Z16cudaUpdateSignalPfiS_,(.L_x_192 - _Z16cudaUpdateSignalPfiS_)
        .other          _Z16cudaUpdateSignalPfiS_,@"STO_CUDA_ENTRY STV_DEFAULT"
_Z16cudaUpdateSignalPfiS_:
.text._Z16cudaUpdateSignalPfiS_:
        /* <DEDUP_REMOVED lines=8> */
[----:B------:R-:W0:Y:S01]  /*0080*/  LDC.64 R2, c[0x0][0x390] ;  /* 0x0000e400ff027b82 */ /* 0x000e220000000a00 */
[----:B------:R-:W1:Y:S07]  /*0090*/  LDCU.64 UR4, c[0x0][0x358] ;  /* 0x00006b00ff0477ac */ /* 0x000e6e0008000a00 */
[----:B------:R-:W2:Y:S01]  /*00a0*/  LDC.64 R4, c[0x0][0x380] ;  /* 0x0000e000ff047b82 */ /* 0x000ea20000000a00 */
[----:B0-----:R-:W-:-:S06]  /*00b0*/  IMAD.WIDE R2, R7, 0x4, R2 ;  /* 0x0000000407027825 */ /* 0x001fcc00078e0202 */
[----:B-1----:R-:W3:Y:S01]  /*00c0*/  LDG.E R2, desc[UR4][R2.64] ;  /* 0x0000000402027981 */ /* 0x002ee2000c1e1900 */
[----:B--2---:R-:W-:-:S05]  /*00d0*/  IMAD.WIDE R4, R7, 0x4, R4 ;  /* 0x0000000407047825 */ /* 0x004fca00078e0204 */
[----:B------:R-:W3:Y:S02]  /*00e0*/  LDG.E R7, desc[UR4][R4.64] ;  /* 0x0000000404077981 */ /* 0x000ee4000c1e1900 */
[----:B---3--:R-:W-:-:S05]  /*00f0*/  FADD R7, R2, R7 ;  /* 0x0000000702077221 */ /* 0x008fca0000000000 */
[----:B------:R-:W-:Y:S01]  /*0100*/  STG.E desc[UR4][R4.64], R7 ;  /* 0x0000000704007986 */ /* 0x000fe2000c101904 */
[----:B------:R-:W-:Y:S05]  /*0110*/  EXIT ;  /* 0x000000000000794d */ /* 0x000fea0003800000 */
.L_x_6:
        /* <DEDUP_REMOVED lines=14> */
.L_x_192:


//--------------------- .text._Z10thresholdKPfPiiS0_i --------------------------
	.section	.text._Z10thresholdKPfPiiS0_i,"ax",@progbits
	.align	128
        .global         _Z10thresholdKPfPiiS0_i
        .type           _Z10thresholdKPfPiiS0_i,@function
        .size           _Z10thresholdKPfPiiS0_i,(.L_x_193 - _Z10thresholdKPfPiiS0_i)
        .other          _Z10thresholdKPfPiiS0_i,@"STO_CUDA_ENTRY STV_DEFAULT"
_Z10thresholdKPfPiiS0_i:
.text._Z10thresholdKPfPiiS0_i:
[----:B------:R-:W-:Y:S01]  /*0000*/  LDC R1, c[0x0][0x37c] ;  /* 0x0000df00ff017b82 */ /* 0x000fe20000000800 */
[----:B------:R-:W0:Y:S07]  /*0010*/  S2R R5, SR_CTAID.X ;  /* 0x0000000000057919 */ /* 0x000e2e0000002500 */
[----:B------:R-:W1:Y:S01]  /*0020*/  LDC.64 R2, c[0x0][0x388] ;  /* 0x0000e200ff027b82 */ /* 0x000e620000000a00 */
[----:B------:R-:W0:Y:S01]  /*0030*/  LDCU UR6, c[0x0][0x360] ;  /* 0x00006c00ff0677ac */ /* 0x000e220008000800 */
[----:B------:R-:W0:Y:S01]  /*0040*/  S2R R0, SR_TID.X ;  /* 0x0000000000007919 */ /* 0x000e220000002100 */
[----:B------:R-:W2:Y:S01]  /*0050*/  LDCU.64 UR4, c[0x0][0x358] ;  /* 0x00006b00ff0477ac */ /* 0x000ea20008000a00 */
[----:B------:R-:W3:Y:S01]  /*0060*/  LDCU UR7, c[0x0][0x3a0] ;  /* 0x00007400ff0777ac */ /* 0x000ee20008000800 */
[----:B0-----:R-:W-:Y:S01]  /*0070*/  IMAD R5, R5, UR6, R0 ;  /* 0x0000000605057c24 */ /* 0x001fe2000f8e0200 */
[----:B------:R-:W0:Y:S03]  /*0080*/  LDCU UR6, c[0x0][0x390] ;  /* 0x00007200ff0677ac */ /* 0x000e260008000800 */
[----:B-1----:R-:W-:-:S06]  /*0090*/  IMAD.WIDE.U32 R2, R5, 0x4, R2 ;  /* 0x0000000405027825 */ /* 0x002fcc00078e0002 */
[----:B--2---:R-:W0:Y:S02]  /*00a0*/  LDG.E R2, desc[UR4][R2.64] ;  /* 0x0000000402027981 */ /* 0x004e24000c1e1900 */
[----:B0-----:R-:W-:-:S04]  /*00b0*/  ISETP.NE.AND P0, PT, R2, UR6, PT ;  /* 0x0000000602007c0c */ /* 0x001fc8000bf05270 */
[----:B---3--:R-:W-:-:S13]  /*00c0*/  ISETP.GE.U32.OR P0, PT, R5, UR7, P0 ;  /* 0x0000000705007c0c */ /* 0x008fda0008706470 */
[----:B------:R-:W-:Y:S05]  /*00d0*/  @P0 EXIT ;  /* 0x000000000000094d */ /* 0x000fea0003800000 */
[----:B------:R-:W0:Y:S01]  /*00e0*/  S2R R7, SR_LANEID ;  /* 0x0000000000077919 */ /* 0x000e220000000000 */
[----:B------:R-:W-:Y:S01]  /*00f0*/  VOTEU.ANY UR6, UPT, PT ;  /* 0x0000000000067886 */ /* 0x000fe200038e0100 */
[----:B------:R-:W1:Y:S01]  /*0100*/  LDC.64 R2, c[0x0][0x398] ;  /* 0x0000e600ff027b82 */ /* 0x000e620000000a00 */
[----:B------:R-:W0:Y:S01]  /*0110*/  FLO.U32 R4, UR6 ;  /* 0x0000000600047d00 */ /* 0x000e2200080e0000 */
[----:B------:R-:W-:-:S06]  /*0120*/  UPOPC UR7, UR6 ;  /* 0x00000006000772bf */ /* 0x000fcc0008000000 */
[----:B------:R-:W-:Y:S01]  /*0130*/  IMAD R9, RZ, RZ, -UR7 ;  /* 0x80000007ff097e24 */ /* 0x000fe2000f8e02ff */
[----:B0-----:R-:W-:-:S13]  /*0140*/  ISETP.EQ.U32.AND P0, PT, R4, R7, PT ;  /* 0x000000070400720c */ /* 0x001fda0003f02070 */
[----:B-1----:R-:W2:Y:S01]  /*0150*/  @P0 ATOMG.E.ADD.STRONG.GPU PT, R3, desc[UR4][R2.64], R9 ;  /* 0x80000009020309a8 */ /* 0x002ea200081ef104 */
[----:B------:R-:W0:Y:S02]  /*0160*/  S2R R6, SR_LTMASK ;  /* 0x0000000000067919 */ /* 0x000e240000003900 */
[----:B0-----:R-:W-:-:S04]  /*0170*/  LOP3.LUT R6, R6, UR6, RZ, 0xc0, !PT ;  /* 0x0000000606067c12 */ /* 0x001fc8000f8ec0ff */
[----:B------:R-:W0:Y:S01]  /*0180*/  POPC R7, R6 ;  /* 0x0000000600077309 */ /* 0x000e220000000000 */
[----:B--2---:R-:W0:Y:S02]  /*0190*/  SHFL.IDX PT, R0, R3, R4, 0x1f ;  /* 0x00001f0403007589 */ /* 0x004e2400000e0000 */
[----:B0-----:R-:W-:-:S05]  /*01a0*/  IMAD.IADD R0, R0, 0x1, -R7 ;  /* 0x0000000100007824 */ /* 0x001fca00078e0a07 */
[----:B------:R-:W-:-:S13]  /*01b0*/  ISETP.GE.AND P0, PT, R0, 0x1, PT ;  /* 0x000000010000780c */ /* 0x000fda0003f06270 */
[----:B------:R-:W-:Y:S05]  /*01c0*/  @!P0 EXIT ;  /* 0x000000000000894d */ /* 0x000fea0003800000 */
[----:B------:R-:W0:Y:S02]  /*01d0*/  LDC.64 R2, c[0x0][0x380] ;  /* 0x0000e000ff027b82 */ /* 0x000e240000000a00 */
[----:B0-----:R-:W-:-:S05]  /*01e0*/  IMAD.WIDE.U32 R2, R5, 0x4, R2 ;  /* 0x0000000405027825 */ /* 0x001fca00078e0002 */
[----:B------:R-:W-:Y:S01]  /*01f0*/  STG.E desc[UR4][R2.64], RZ ;  /* 0x000000ff02007986 */ /* 0x000fe2000c101904 */
[----:B------:R-:W-:Y:S05]  /*0200*/  EXIT ;  /* 0x000000000000794d */ /* 0x000fea0003800000 */
.L_x_7:
        /* <DEDUP_REMOVED lines=15> */
.L_x_193:


//--------------------- .text._Z22cuda_compute_scores_l0PfS_S_S_PiS0_iiii --------------------------
	.section	.text._Z22cuda_compute_scores_l0PfS_S_S_PiS0_iiii,"ax",@progbits
	.align	128
        .global         _Z22cuda_compute_scores_l0PfS_S_S_PiS0_iiii
        .type           _Z22cuda_compute_scores_l0PfS_S_S_PiS0_iiii,@function
        .size           _Z22cuda_compute_scores_l0PfS_S_S_PiS0_iiii,(.L_x_194 - _Z22cuda_compute_scores_l0PfS_S_S_PiS0_iiii)
        .other          _Z22cuda_compute_scores_l0PfS_S_S_PiS0_iiii,@"STO_CUDA_ENTRY STV_DEFAULT"
_Z22cuda_compute_scores_l0PfS_S_S_PiS0_iiii:
.text._Z22cuda_compute_scores_l0PfS_S_S_PiS0_iiii:
[----:B------:R-:W-:Y:S01]  /*0000*/  LDC R1, c[0x0][0x37c] ;  /* 0x0000df00ff017b82 */ /* 0x000fe20000000800 */
[----:B------:R-:W0:Y:S01]  /*0010*/  S2R R0, SR_TID.X ;  /* 0x0000000000007919 */ /* 0x000e220000002100 */
[----:B------:R-:W0:Y:S01]  /*0020*/  LDCU UR4, c[0x0][0x360] ;  /* 0x00006c00ff0477ac */ /* 0x000e220008000800 */
[----:B------:R-:W0:Y:S01]  /*0030*/  S2R R3, SR_CTAID.X ;  /* 0x0000000000037919 */ /* 0x000e220000002500 */
[----:B------:R-:W1:Y:S01]  /*0040*/  LDCU UR5, c[0x0][0x3b0] ;  /* 0x00007600ff0577ac */ /* 0x000e620008000800 */
[----:B0-----:R-:W-:-:S05]  /*0050*/  IMAD R0, R3, UR4, R0 ;  /* 0x0000000403007c24 */ /* 0x001fca000f8e0200 */
[----:B-1----:R-:W-:-:S13]  /*0060*/  ISETP.GE.AND P0, PT, R0, UR5, PT ;  /* 0x0000000500007c0c */ /* 0x002fda000bf06270 */
[----:B------:R-:W-:Y:S05]  /*0070*/  @P0 EXIT ;  /* 0x000000000000094d */ /* 0x000fea0003800000 */
[----:B------:R-:W0:Y:S01]  /*0080*/  LDCU UR12, c[0x0][0x3b4] ;  /* 0x00007680ff0c77ac */ /* 0x000e220008000800 */
[----:B------:R-:W1:Y:S01]  /*0090*/  LDC.64 R2, c[0x0][0x380] ;  /* 0x0000e000ff027b82 */ /* 0x000e620000000a00 */
[----:B------:R-:W2:Y:S01]  /*00a0*/  LDCU UR4, c[0x0][0x3bc] ;  /* 0x00007780ff0477ac */ /* 0x000ea20008000800 */
[----:B------:R-:W3:Y:S06]  /*00b0*/  LDCU.64 UR10, c[0x0][0x358] ;  /* 0x00006b00ff0a77ac */ /* 0x000eec0008000a00 */
[----:B------:R-:W4:Y:S08]  /*00c0*/  LDC.64 R10, c[0x0][0x3a0] ;  /* 0x0000e800ff0a7b82 */ /* 0x000f300000000a00 */
[----:B------:R-:W5:Y:S01]  /*00d0*/  LDC.64 R6, c[0x0][0x388] ;  /* 0x0000e200ff067b82 */ /* 0x000f620000000a00 */
[----:B0-----:R-:W-:-:S05]  /*00e0*/  IMAD R4, R0, UR12, RZ ;  /* 0x0000000c00047c24 */ /* 0x001fca000f8e02ff */
[----:B--2---:R-:W-:Y:S01]  /*00f0*/  IADD3 R5, PT, PT, R4, UR4, RZ ;  /* 0x0000000404057c10 */ /* 0x004fe2000fffe0ff */
[----:B-1----:R-:W-:Y:S01]  /*0100*/  IMAD.WIDE R2, R0, 0x4, R2 ;  /* 0x0000000400027825 */ /* 0x002fe200078e0202 */
[----:B------:R-:W0:Y:S04]  /*0110*/  LDC.64 R8, c[0x0][0x398] ;  /* 0x0000e600ff087b82 */ /* 0x000e280000000a00 */
[----:B---3--:R1:W-:Y:S01]  /*0120*/  STG.E desc[UR10][R2.64], RZ ;  /* 0x000000ff02007986 */ /* 0x0083e2000c10190a */
[----:B----4-:R-:W-:-:S06]  /*0130*/  IMAD.WIDE R10, R5, 0x4, R10 ;  /* 0x00000004050a7825 */ /* 0x010fcc00078e020a */
[----:B------:R-:W5:Y:S02]  /*0140*/  LDG.E R11, desc[UR10][R10.64] ;  /* 0x0000000a0a0b7981 */ /* 0x000f64000c1e1900 */
[----:B-----5:R-:W-:-:S05]  /*0150*/  IMAD.WIDE R12, R11, 0x4, R6 ;  /* 0x000000040b0c7825 */ /* 0x020fca00078e0206 */
[----:B------:R-:W2:Y:S01]  /*0160*/  LDG.E R5, desc[UR10][R12.64] ;  /* 0x0000000a0c057981 */ /* 0x000ea2000c1e1900 */
[----:B0-----:R-:W-:-:S05]  /*0170*/  IMAD.WIDE R8, R0, 0x4, R8 ;  /* 0x0000000400087825 */ /* 0x001fca00078e0208 */
[----:B------:R1:W-:Y:S01]  /*0180*/  STG.E desc[UR10][R8.64], RZ ;  /* 0x000000ff08007986 */ /* 0x0003e2000c10190a */
[----:B--2---:R-:W-:-:S13]  /*0190*/  FSETP.GT.AND P0, PT, |R5|, 9.9999999747524270788e-07, PT ;  /* 0x358637bd0500780b */ /* 0x004fda0003f04200 */
[----:B-1----:R-:W-:Y:S05]  /*01a0*/  @!P0 EXIT ;  /* 0x000000000000894d */ /* 0x002fea0003800000 */
[----:B------:R-:W-:-:S09]  /*01b0*/  UISETP.GE.AND UP0, UPT, UR12, 0x1, UPT ;  /* 0x000000010c00788c */ /* 0x000fd2000bf06270 */
[----:B------:R-:W-:Y:S05]  /*01c0*/  BRA.U !UP0, `(.L_x_8) ;  /* 0x0000001508947547 */ /* 0x000fea000b800000 */
[----:B------:R-:W-:Y:S02]  /*01d0*/  UISETP.GE.U32.AND UP0, UPT, UR12, 0x8, UPT ;  /* 0x000000080c00788c */ /* 0x000fe4000bf06070 */
[----:B------:R-:W-:Y:S01]  /*01e0*/  ULOP3.LUT UR8, UR12, 0x7, URZ, 0xc0, !UPT ;  /* 0x000000070c087892 */ /* 0x000fe2000f8ec0ff */
[----:B------:R-:W-:-:S06]  /*01f0*/  UMOV UR4, URZ ;  /* 0x000000ff00047c82 */ /* 0x000fcc0008000000 */
[----:B------:R-:W-:Y:S05]  /*0200*/  BRA.U !UP0, `(.L_x_9) ;  /* 0x0000000908d87547 */ /* 0x000fea000b800000 */
[----:B------:R-:W0:Y:S01]  /*0210*/  LDC.64 R6, c[0x0][0x388] ;  /* 0x0000e200ff067b82 */ /* 0x000e220000000a00 */
[----:B------:R-:W1:Y:S01]  /*0220*/  LDCU.64 UR6, c[0x0][0x3a0] ;  /* 0x00007400ff0677ac */ /* 0x000e620008000a00 */
[----:B------:R-:W-:Y:S01]  /*0230*/  MOV R12, R4 ;  /* 0x00000004000c7202 */ /* 0x000fe20000000f00 */
[----:B------:R-:W-:-:S04]  /*0240*/  ULOP3.LUT UR4, UR12, 0x7ffffff8, URZ, 0xc0, !UPT ;  /* 0x7ffffff80c047892 */ /* 0x000fc8000f8ec0ff */
[----:B------:R-:W-:Y:S02]  /*0250*/  UIADD3 UR9, UPT, UPT, -UR4, URZ, URZ ;  /* 0x000000ff04097290 */ /* 0x000fe4000fffe1ff */
[----:B-1----:R-:W-:-:S04]  /*0260*/  UIADD3 UR5, UP0, UPT, UR6, 0x10, URZ ;  /* 0x0000001006057890 */ /* 0x002fc8000ff1e0ff */
[----:B------:R-:W-:-:S12]  /*0270*/  UIADD3.X UR6, UPT, UPT, URZ, UR7, URZ, UP0, !UPT ;  /* 0x00000007ff067290 */ /* 0x000fd800087fe4ff */
.L_x_42:
[----:B------:R-:W-:Y:S02]  /*0280*/  MOV R10, UR5 ;  /* 0x00000005000a7c02 */ /* 0x000fe40008000f00 */
[----:B-1----:R-:W-:-:S03]  /*0290*/  MOV R11, UR6 ;  /* 0x00000006000b7c02 */ /* 0x002fc60008000f00 */
[----:B------:R-:W-:-:S05]  /*02a0*/  IMAD.WIDE R10, R12, 0x4, R10 ;  /* 0x000000040c0a7825 */ /* 0x000fca00078e020a */
[----:B0-----:R-:W0:Y:S02]  /*02b0*/  LDG.E R15, desc[UR10][R10.64+-0x10] ;  /* 0xfffff00a0a0f7981 */ /* 0x001e24000c1e1900 */
[----:B0-----:R-:W-:-:S06]  /*02c0*/  IMAD.WIDE R14, R15, 0x4, R6 ;  /* 0x000000040f0e7825 */ /* 0x001fcc00078e0206 */
[----:B------:R-:W2:Y:S01]  /*02d0*/  LDG.E R14, desc[UR10][R14.64] ;  /* 0x0000000a0e0e7981 */ /* 0x000ea2000c1e1900 */
[----:B------:R-:W-:Y:S01]  /*02e0*/  UIADD3 UR9, UPT, UPT, UR9, 0x8, URZ ;  /* 0x0000000809097890 */ /* 0x000fe2000fffe0ff */
[----:B------:R-:W-:Y:S03]  /*02f0*/  BSSY.RECONVERGENT B0, `(.L_x_10) ;  /* 0x000000b000007945 */ /* 0x000fe60003800200 */
[----:B------:R-:W-:Y:S01]  /*0300*/  UISETP.NE.AND UP0, UPT, UR9, URZ, UPT ;  /* 0x000000ff0900728c */ /* 0x000fe2000bf05270 */
[----:B--2---:R-:W-:-:S05]  /*0310*/  FADD R13, -R5, R14 ;  /* 0x0000000e050d7221 */ /* 0x004fca0000000100 */
[----:B------:R-:W-:-:S13]  /*0320*/  FSETP.GTU.AND P0, PT, |R13|, 9.9999999747524270788e-07, PT ;  /* 0x358637bd0d00780b */ /* 0x000fda0003f0c200 */
[----:B------:R-:W-:Y:S05]  /*0330*/  @P0 BRA `(.L_x_11) ;  /* 0x0000000000180947 */ /* 0x000fea0003800000 */
[----:B------:R-:W2:Y:S02]  /*0340*/  LDG.E R13, desc[UR10][R2.64] ;  /* 0x0000000a020d7981 */ /* 0x000ea4000c1e1900 */
[----:B--2---:R-:W-:-:S05]  /*0350*/  FADD R13, R13, 1 ;  /* 0x3f8000000d0d7421 */ /* 0x004fca0000000000 */
[----:B------:R0:W-:Y:S04]  /*0360*/  STG.E desc[UR10][R2.64], R13 ;  /* 0x0000000d02007986 */ /* 0x0001e8000c10190a */
[----:B------:R-:W2:Y:S02]  /*0370*/  LDG.E R15, desc[UR10][R10.64+-0x10] ;  /* 0xfffff00a0a0f7981 */ /* 0x000ea4000c1e1900 */
[----:B--2---:R-:W-:-:S06]  /*0380*/  IMAD.WIDE R14, R15, 0x4, R6 ;  /* 0x000000040f0e7825 */ /* 0x004fcc00078e0206 */
[----:B------:R0:W5:Y:S02]  /*0390*/  LDG.E R14, desc[UR10][R14.64] ;  /* 0x0000000a0e0e7981 */ /* 0x000164000c1e1900 */
.L_x_11:
[----:B------:R-:W-:Y:S05]  /*03a0*/  BSYNC.RECONVERGENT B0 ;  /* 0x0000000000007941 */ /* 0x000fea0003800200 */
.L_x_10:
[----:B-----5:R-:W-:Y:S01]  /*03b0*/  FSETP.GTU.AND P0, PT, |R14|, 9.9999999747524270788e-07, PT ;  /* 0x358637bd0e00780b */ /* 0x020fe20003f0c200 */
[----:B------:R-:W-:-:S12]  /*03c0*/  BSSY.RECONVERGENT B0, `(.L_x_12) ;  /* 0x0000005000007945 */ /* 0x000fd80003800200 */
[----:B------:R-:W-:Y:S05]  /*03d0*/  @P0 BRA `(.L_x_13) ;  /* 0x00000000000c0947 */ /* 0x000fea0003800000 */
[----:B0-----:R-:W2:Y:S02]  /*03e0*/  LDG.E R13, desc[UR10][R2.64] ;  /* 0x0000000a020d7981 */ /* 0x001ea4000c1e1900 */
[----:B--2---:R-:W-:-:S05]  /*03f0*/  FADD R13, R13, -1 ;  /* 0xbf8000000d0d7421 */ /* 0x004fca0000000000 */
[----:B------:R1:W-:Y:S02]  /*0400*/  STG.E desc[UR10][R2.64], R13 ;  /* 0x0000000d02007986 */ /* 0x0003e4000c10190a */
.L_x_13:
[----:B------:R-:W-:Y:S05]  /*0410*/  BSYNC.RECONVERGENT B0 ;  /* 0x0000000000007941 */ /* 0x000fea0003800200 */
.L_x_12:
[----:B0-----:R-:W2:Y:S02]  /*0420*/  LDG.E R15, desc[UR10][R10.64+-0xc] ;  /* 0xfffff40a0a0f7981 */ /* 0x001ea4000c1e1900 */
[----:B--2---:R-:W-:-:S06]  /*0430*/  IMAD.WIDE R14, R15, 0x4, R6 ;  /* 0x000000040f0e7825 */ /* 0x004fcc00078e0206 */
[----:B------:R-:W1:Y:S01]  /*0440*/  LDG.E R14, desc[UR10][R14.64] ;  /* 0x0000000a0e0e7981 */ /* 0x000e62000c1e1900 */
[----:B------:R-:W-:Y:S01]  /*0450*/  BSSY.RECONVERGENT B0, `(.L_x_14) ;  /* 0x000000a000007945 */ /* 0x000fe20003800200 */
[----:B-1----:R-:W-:-:S05]  /*0460*/  FADD R13, -R5, R14 ;  /* 0x0000000e050d7221 */ /* 0x002fca0000000100 */
        /* <DEDUP_REMOVED lines=8> */
.L_x_15:
[----:B------:R-:W-:Y:S05]  /*04f0*/  BSYNC.RECONVERGENT B0 ;  /* 0x0000000000007941 */ /* 0x000fea0003800200 */
.L_x_14:
[----:B-----5:R-:W-:Y:S01]  /*0500*/  FSETP.GTU.AND P0, PT, |R14|, 9.9999999747524270788e-07, PT ;  /* 0x358637bd0e00780b */ /* 0x020fe20003f0c200 */
[----:B------:R-:W-:-:S12]  /*0510*/  BSSY.RECONVERGENT B0, `(.L_x_16) ;  /* 0x0000005000007945 */ /* 0x000fd80003800200 */
[----:B------:R-:W-:Y:S05]  /*0520*/  @P0 BRA `(.L_x_17) ;  /* 0x00000000000c0947 */ /* 0x000fea0003800000 */
[----:B0-----:R-:W2:Y:S02]  /*0530*/  LDG.E R13, desc[UR10][R2.64] ;  /* 0x0000000a020d7981 */ /* 0x001ea4000c1e1900 */
[----:B--2---:R-:W-:-:S05]  /*0540*/  FADD R13, R13, -1 ;  /* 0xbf8000000d0d7421 */ /* 0x004fca0000000000 */
[----:B------:R1:W-:Y:S02]  /*0550*/  STG.E desc[UR10][R2.64], R13 ;  /* 0x0000000d02007986 */ /* 0x0003e4000c10190a */
.L_x_17:
[----:B------:R-:W-:Y:S05]  /*0560*/  BSYNC.RECONVERGENT B0 ;  /* 0x0000000000007941 */ /* 0x000fea0003800200 */
.L_x_16:
        /* <DEDUP_REMOVED lines=13> */
.L_x_19:
[----:B------:R-:W-:Y:S05]  /*0640*/  BSYNC.RECONVERGENT B0 ;  /* 0x0000000000007941 */ /* 0x000fea0003800200 */
.L_x_18:
[----:B-----5:R-:W-:Y:S01]  /*0650*/  FSETP.GTU.AND P0, PT, |R14|, 9.9999999747524270788e-07, PT ;  /* 0x358637bd0e00780b */ /* 0x020fe20003f0c200 */
[----:B------:R-:W-:-:S12]  /*0660*/  BSSY.RECONVERGENT B0, `(.L_x_20) ;  /* 0x0000005000007945 */ /* 0x000fd80003800200 */
[----:B------:R-:W-:Y:S05]  /*0670*/  @P0 BRA `(.L_x_21) ;  /* 0x00000000000c0947 */ /* 0x000fea0003800000 */
[----:B0-----:R-:W2:Y:S02]  /*0680*/  LDG.E R13, desc[UR10][R2.64] ;  /* 0x0000000a020d7981 */ /* 0x001ea4000c1e1900 */
[----:B--2---:R-:W-:-:S05]  /*0690*/  FADD R13, R13, -1 ;  /* 0xbf8000000d0d7421 */ /* 0x004fca0000000000 */
[----:B------:R1:W-:Y:S02]  /*06a0*/  STG.E desc[UR10][R2.64], R13 ;  /* 0x0000000d02007986 */ /* 0x0003e4000c10190a */
.L_x_21:
[----:B------:R-:W-:Y:S05]  /*06b0*/  BSYNC.RECONVERGENT B0 ;  /* 0x0000000000007941 */ /* 0x000fea0003800200 */
.L_x_20:
        /* <DEDUP_REMOVED lines=13> */
.L_x_23:
[----:B------:R-:W-:Y:S05]  /*0790*/  BSYNC.RECONVERGENT B0 ;  /* 0x0000000000007941 */ /* 0x000fea0003800200 */
.L_x_22:
[----:B-----5:R-:W-:Y:S01]  /*07a0*/  FSETP.GTU.AND P0, PT, |R14|, 9.9999999747524270788e-07, PT ;  /* 0x358637bd0e00780b */ /* 0x020fe20003f0c200 */
[----:B------:R-:W-:-:S12]  /*07b0*/  BSSY.RECONVERGENT B0, `(.L_x_24) ;  /* 0x0000005000007945 */ /* 0x000fd80003800200 */
[----:B------:R-:W-:Y:S05]  /*07c0*/  @P0 BRA `(.L_x_25) ;  /* 0x00000000000c0947 */ /* 0x000fea0003800000 */
[----:B0-----:R-:W2:Y:S02]  /*07d0*/  LDG.E R13, desc[UR10][R2.64] ;  /* 0x0000000a020d7981 */ /* 0x001ea4000c1e1900 */
[----:B--2---:R-:W-:-:S05]  /*07e0*/  FADD R13, R13, -1 ;  /* 0xbf8000000d0d7421 */ /* 0x004fca0000000000 */
[----:B------:R1:W-:Y:S02]  /*07f0*/  STG.E desc[UR10][R2.64], R13 ;  /* 0x0000000d02007986 */ /* 0x0003e4000c10190a */
.L_x_25:
[----:B------:R-:W-:Y:S05]  /*0800*/  BSYNC.RECONVERGENT B0 ;  /* 0x0000000000007941 */ /* 0x000fea0003800200 */
.L_x_24:
        /* <DEDUP_REMOVED lines=13> */
.L_x_27:
[----:B------:R-:W-:Y:S05]  /*08e0*/  BSYNC.RECONVERGENT B0 ;  /* 0x0000000000007941 */ /* 0x000fea0003800200 */
.L_x_26:
[----:B-----5:R-:W-:Y:S01]  /*08f0*/  FSETP.GTU.AND P0, PT, |R14|, 9.9999999747524270788e-07, PT ;  /* 0x358637bd0e00780b */ /* 0x020fe20003f0c200 */
[----:B------:R-:W-:-:S12]  /*0900*/  BSSY.RECONVERGENT B0, `(.L_x_28) ;  /* 0x0000005000007945 */ /* 0x000fd80003800200 */
[----:B------:R-:W-:Y:S05]  /*0910*/  @P0 BRA `(.L_x_29) ;  /* 0x00000000000c0947 */ /* 0x000fea0003800000 */
[----:B0-----:R-:W2:Y:S02]  /*0920*/  LDG.E R13, desc[UR10][R2.64] ;  /* 0x0000000a020d7981 */ /* 0x001ea4000c1e1900 */
[----:B--2---:R-:W-:-:S05]  /*0930*/  FADD R13, R13, -1 ;  /* 0xbf8000000d0d7421 */ /* 0x004fca0000000000 */
[----:B------:R1:W-:Y:S02]  /*0940*/  STG.E desc[UR10][R2.64], R13 ;  /* 0x0000000d02007986 */ /* 0x0003e4000c10190a */
.L_x_29:
[----:B------:R-:W-:Y:S05]  /*0950*/  BSYNC.RECONVERGENT B0 ;  /* 0x0000000000007941 */ /* 0x000fea0003800200 */
.L_x_28:
        /* <DEDUP_REMOVED lines=13> */
.L_x_31:
[----:B------:R-:W-:Y:S05]  /*0a30*/  BSYNC.RECONVERGENT B0 ;  /* 0x0000000000007941 */ /* 0x000fea0003800200 */
.L_x_30:
[----:B-----5:R-:W-:Y:S01]  /*0a40*/  FSETP.GTU.AND P0, PT, |R14|, 9.9999999747524270788e-07, PT ;  /* 0x358637bd0e00780b */ /* 0x020fe20003f0c200 */
[----:B------:R-:W-:-:S12]  /*0a50*/  BSSY.RECONVERGENT B0, `(.L_x_32) ;  /* 0x0000005000007945 */ /* 0x000fd80003800200 */
[----:B------:R-:W-:Y:S05]  /*0a60*/  @P0 BRA `(.L_x_33) ;  /* 0x00000000000c0947 */ /* 0x000fea0003800000 */
[----:B0-----:R-:W2:Y:S02]  /*0a70*/  LDG.E R13, desc[UR10][R2.64] ;  /* 0x0000000a020d7981 */ /* 0x001ea4000c1e1900 */
[----:B--2---:R-:W-:-:S05]  /*0a80*/  FADD R13, R13, -1 ;  /* 0xbf8000000d0d7421 */ /* 0x004fca0000000000 */
[----:B------:R1:W-:Y:S02]  /*0a90*/  STG.E desc[UR10][R2.64], R13 ;  /* 0x0000000d02007986 */ /* 0x0003e4000c10190a */
.L_x_33:
[----:B------:R-:W-:Y:S05]  /*0aa0*/  BSYNC.RECONVERGENT B0 ;  /* 0x0000000000007941 */ /* 0x000fea0003800200 */
.L_x_32:
        /* <DEDUP_REMOVED lines=13> */
.L_x_35:
[----:B------:R-:W-:Y:S05]  /*0b80*/  BSYNC.RECONVERGENT B0 ;  /* 0x0000000000007941 */ /* 0x000fea0003800200 */
.L_x_34:
[----:B-----5:R-:W-:Y:S01]  /*0b90*/  FSETP.GTU.AND P0, PT, |R14|, 9.9999999747524270788e-07, PT ;  /* 0x358637bd0e00780b */ /* 0x020fe20003f0c200 */
[----:B------:R-:W-:-:S12]  /*0ba0*/  BSSY.RECONVERGENT B0, `(.L_x_36) ;  /* 0x0000005000007945 */ /* 0x000fd80003800200 */
[----:B------:R-:W-:Y:S05]  /*0bb0*/  @P0 BRA `(.L_x_37) ;  /* 0x00000000000c0947 */ /* 0x000fea0003800000 */
[----:B0-----:R-:W2:Y:S02]  /*0bc0*/  LDG.E R13, desc[UR10][R2.64] ;  /* 0x0000000a020d7981 */ /* 0x001ea4000c1e1900 */
[----:B--2---:R-:W-:-:S05]  /*0bd0*/  FADD R13, R13, -1 ;  /* 0xbf8000000d0d7421 */ /* 0x004fca0000000000 */
[----:B------:R1:W-:Y:S02]  /*0be0*/  STG.E desc[UR10][R2.64], R13 ;  /* 0x0000000d02007986 */ /* 0x0003e4000c10190a */
.L_x_37:
[----:B------:R-:W-:Y:S05]  /*0bf0*/  BSYNC.RECONVERGENT B0 ;  /* 0x0000000000007941 */ /* 0x000fea0003800200 */
.L_x_36:
        /* <DEDUP_REMOVED lines=13> */
.L_x_39:
[----:B------:R-:W-:Y:S05]  /*0cd0*/  BSYNC.RECONVERGENT B0 ;  /* 0x0000000000007941 */ /* 0x000fea0003800200 */
.L_x_38:
[----:B-----5:R-:W-:Y:S01]  /*0ce0*/  FSETP.GTU.AND P0, PT, |R14|, 9.9999999747524270788e-07, PT ;  /* 0x358637bd0e00780b */ /* 0x020fe20003f0c200 */
[----:B------:R-:W-:-:S12]  /*0cf0*/  BSSY.RECONVERGENT B0, `(.L_x_40) ;  /* 0x0000005000007945 */ /* 0x000fd80003800200 */
[----:B------:R-:W-:Y:S05]  /*0d00*/  @P0 BRA `(.L_x_41) ;  /* 0x00000000000c0947 */ /* 0x000fea0003800000 */
[----:B------:R-:W2:Y:S02]  /*0d10*/  LDG.E R11, desc[UR10][R2.64] ;  /* 0x0000000a020b7981 */ /* 0x000ea4000c1e1900 */
[----:B--2---:R-:W-:-:S05]  /*0d20*/  FADD R11, R11, -1 ;  /* 0xbf8000000b0b7421 */ /* 0x004fca0000000000 */
[----:B------:R1:W-:Y:S02]  /*0d30*/  STG.E desc[UR10][R2.64], R11 ;  /* 0x0000000b02007986 */ /* 0x0003e4000c10190a */
.L_x_41:
[----:B------:R-:W-:Y:S05]  /*0d40*/  BSYNC.RECONVERGENT B0 ;  /* 0x0000000000007941 */ /* 0x000fea0003800200 */
.L_x_40:
[----:B------:R-:W-:Y:S01]  /*0d50*/  IADD3 R12, PT, PT, R12, 0x8, RZ ;  /* 0x000000080c0c7810 */ /* 0x000fe20007ffe0ff */
[----:B------:R-:W-:Y:S06]  /*0d60*/  BRA.U UP0, `(.L_x_42) ;  /* 0xfffffff500447547 */ /* 0x000fec000b83ffff */
.L_x_9:
[----:B------:R-:W-:-:S09]  /*0d70*/  UISETP.NE.AND UP0, UPT, UR8, URZ, UPT ;  /* 0x000000ff0800728c */ /* 0x000fd2000bf05270 */
[----:B------:R-:W-:Y:S05]  /*0d80*/  BRA.U !UP0, `(.L_x_8) ;  /* 0x0000000908a47547 */ /* 0x000fea000b800000 */
[----:B------:R-:W2:Y:S01]  /*0d90*/  LDCU UR7, c[0x0][0x3b4] ;  /* 0x00007680ff0777ac */ /* 0x000ea20008000800 */
[----:B------:R-:W-:Y:S02]  /*0da0*/  UISETP.GE.U32.AND UP0, UPT, UR8, 0x4, UPT ;  /* 0x000000040800788c */ /* 0x000fe4000bf06070 */
[----:B--2---:R-:W-:-:S07]  /*0db0*/  ULOP3.LUT UR5, UR7, 0x3, URZ, 0xc0, !UPT ;  /* 0x0000000307057892 */ /* 0x004fce000f8ec0ff */
[----:B------:R-:W-:Y:S05]  /*0dc0*/  BRA.U !UP0, `(.L_x_43) ;  /* 0x0000000508607547 */ /* 0x000fea000b800000 */
[----:B-1----:R-:W1:Y:S01]  /*0dd0*/  LDC.64 R10, c[0x0][0x3a0] ;  /* 0x0000e800ff0a7b82 */ /* 0x002e620000000a00 */
[----:B0-----:R-:W-:-:S05]  /*0de0*/  IADD3 R13, PT, PT, R4, UR4, RZ ;  /* 0x00000004040d7c10 */ /* 0x001fca000fffe0ff */
[----:B-1----:R-:W-:-:S05]  /*0df0*/  IMAD.WIDE R10, R13, 0x4, R10 ;  /* 0x000000040d0a7825 */ /* 0x002fca00078e020a */
[----:B------:R-:W2:Y:S02]  /*0e00*/  LDG.E R13, desc[UR10][R10.64] ;  /* 0x0000000a0a0d7981 */ /* 0x000ea4000c1e1900 */
[----:B--2---:R-:W-:-:S06]  /*0e10*/  IMAD.WIDE R12, R13, 0x4, R6 ;  /* 0x000000040d0c7825 */ /* 0x004fcc00078e0206 */
[----:B------:R-:W2:Y:S01]  /*0e20*/  LDG.E R12, desc[UR10][R12.64] ;  /* 0x0000000a0c0c7981 */ /* 0x000ea2000c1e1900 */
[----:B------:R-:W-:Y:S01]  /*0e30*/  BSSY.RECONVERGENT B0, `(.L_x_44) ;  /* 0x000000a000007945 */ /* 0x000fe20003800200 */
        /* <DEDUP_REMOVED lines=9> */
.L_x_45:
[----:B------:R-:W-:Y:S05]  /*0ed0*/  BSYNC.RECONVERGENT B0 ;  /* 0x0000000000007941 */ /* 0x000fea0003800200 */
.L_x_44:
[----:B-----5:R-:W-:Y:S01]  /*0ee0*/  FSETP.GTU.AND P0, PT, |R12|, 9.9999999747524270788e-07, PT ;  /* 0x358637bd0c00780b */ /* 0x020fe20003f0c200 */
[----:B------:R-:W-:-:S12]  /*0ef0*/  BSSY.RECONVERGENT B0, `(.L_x_46) ;  /* 0x0000005000007945 */ /* 0x000fd80003800200 */
[----:B------:R-:W-:Y:S05]  /*0f00*/  @P0 BRA `(.L_x_47) ;  /* 0x00000000000c0947 */ /* 0x000fea0003800000 */
[----:B0-----:R-:W2:Y:S02]  /*0f10*/  LDG.E R13, desc[UR10][R2.64] ;  /* 0x0000000a020d7981 */ /* 0x001ea4000c1e1900 */
[----:B--2---:R-:W-:-:S05]  /*0f20*/  FADD R13, R13, -1 ;  /* 0xbf8000000d0d7421 */ /* 0x004fca0000000000 */
[----:B------:R1:W-:Y:S02]  /*0f30*/  STG.E desc[UR10][R2.64], R13 ;  /* 0x0000000d02007986 */ /* 0x0003e4000c10190a */
.L_x_47:
[----:B------:R-:W-:Y:S05]  /*0f40*/  BSYNC.RECONVERGENT B0 ;  /* 0x0000000000007941 */ /* 0x000fea0003800200 */
.L_x_46:
[----:B01----:R-:W2:Y:S02]  /*0f50*/  LDG.E R13, desc[UR10][R10.64+0x4] ;  /* 0x0000040a0a0d7981 */ /* 0x003ea4000c1e1900 */
        /* <DEDUP_REMOVED lines=12> */
.L_x_49:
[----:B------:R-:W-:Y:S05]  /*1020*/  BSYNC.RECONVERGENT B0 ;  /* 0x0000000000007941 */ /* 0x000fea0003800200 */
.L_x_48:
[----:B-----5:R-:W-:Y:S01]  /*1030*/  FSETP.GTU.AND P0, PT, |R12|, 9.9999999747524270788e-07, PT ;  /* 0x358637bd0c00780b */ /* 0x020fe20003f0c200 */
[----:B------:R-:W-:-:S12]  /*1040*/  BSSY.RECONVERGENT B0, `(.L_x_50) ;  /* 0x0000005000007945 */ /* 0x000fd80003800200 */
[----:B------:R-:W-:Y:S05]  /*1050*/  @P0 BRA `(.L_x_51) ;  /* 0x00000000000c0947 */ /* 0x000fea0003800000 */
[----:B0-----:R-:W2:Y:S02]  /*1060*/  LDG.E R13, desc[UR10][R2.64] ;  /* 0x0000000a020d7981 */ /* 0x001ea4000c1e1900 */
[----:B--2---:R-:W-:-:S05]  /*1070*/  FADD R13, R13, -1 ;  /* 0xbf8000000d0d7421 */ /* 0x004fca0000000000 */
[----:B------:R1:W-:Y:S02]  /*1080*/  STG.E desc[UR10][R2.64], R13 ;  /* 0x0000000d02007986 */ /* 0x0003e4000c10190a */
.L_x_51:
[----:B------:R-:W-:Y:S05]  /*1090*/  BSYNC.RECONVERGENT B0 ;  /* 0x0000000000007941 */ /* 0x000fea0003800200 */
.L_x_50:
        /* <DEDUP_REMOVED lines=13> */
.L_x_53:
[----:B------:R-:W-:Y:S05]  /*1170*/  BSYNC.RECONVERGENT B0 ;  /* 0x0000000000007941 */ /* 0x000fea0003800200 */
.L_x_52:
[----:B-----5:R-:W-:Y:S01]  /*1180*/  FSETP.GTU.AND P0, PT, |R12|, 9.9999999747524270788e-07, PT ;  /* 0x358637bd0c00780b */ /* 0x020fe20003f0c200 */
[----:B------:R-:W-:-:S12]  /*1190*/  BSSY.RECONVERGENT B0, `(.L_x_54) ;  /* 0x0000005000007945 */ /* 0x000fd80003800200 */
[----:B------:R-:W-:Y:S05]  /*11a0*/  @P0 BRA `(.L_x_55) ;  /* 0x00000000000c0947 */ /* 0x000fea0003800000 */
[----:B0-----:R-:W2:Y:S02]  /*11b0*/  LDG.E R13, desc[UR10][R2.64] ;  /* 0x0000000a020d7981 */ /* 0x001ea4000c1e1900 */
[----:B--2---:R-:W-:-:S05]  /*11c0*/  FADD R13, R13, -1 ;  /* 0xbf8000000d0d7421 */ /* 0x004fca0000000000 */
[----:B------:R1:W-:Y:S02]  /*11d0*/  STG.E desc[UR10][R2.64], R13 ;  /* 0x0000000d02007986 */ /* 0x0003e4000c10190a */
.L_x_55:
[----:B------:R-:W-:Y:S05]  /*11e0*/  BSYNC.RECONVERGENT B0 ;  /* 0x0000000000007941 */ /* 0x000fea0003800200 */
.L_x_54:
        /* <DEDUP_REMOVED lines=13> */
.L_x_57:
[----:B------:R-:W-:Y:S05]  /*12c0*/  BSYNC.RECONVERGENT B0 ;  /* 0x0000000000007941 */ /* 0x000fea0003800200 */
.L_x_56:
[----:B-----5:R-:W-:Y:S01]  /*12d0*/  FSETP.GTU.AND P0, PT, |R12|, 9.9999999747524270788e-07, PT ;  /* 0x358637bd0c00780b */ /* 0x020fe20003f0c200 */
[----:B------:R-:W-:Y:S01]  /*12e0*/  UIADD3 UR4, UPT, UPT, UR4, 0x4, URZ ;  /* 0x0000000404047890 */ /* 0x000fe2000fffe0ff */
[----:B------:R-:W-:Y:S11]  /*12f0*/  BSSY.RECONVERGENT B0, `(.L_x_43) ;  /* 0x0000005000007945 */ /* 0x000ff60003800200 */
[----:B------:R-:W-:Y:S05]  /*1300*/  @P0 BRA `(.L_x_58) ;  /* 0x00000000000c0947 */ /* 0x000fea0003800000 */
[----:B------:R-:W2:Y:S02]  /*1310*/  LDG.E R11, desc[UR10][R2.64] ;  /* 0x0000000a020b7981 */ /* 0x000ea4000c1e1900 */
[----:B--2---:R-:W-:-:S05]  /*1320*/  FADD R11, R11, -1 ;  /* 0xbf8000000b0b7421 */ /* 0x004fca0000000000 */
[----:B------:R1:W-:Y:S02]  /*1330*/  STG.E desc[UR10][R2.64], R11 ;  /* 0x0000000b02007986 */ /* 0x0003e4000c10190a */
.L_x_58:
[----:B------:R-:W-:Y:S05]  /*1340*/  BSYNC.RECONVERGENT B0 ;  /* 0x0000000000007941 */ /* 0x000fea0003800200 */
.L_x_43:
[----:B------:R-:W-:-:S09]  /*1350*/  UISETP.NE.AND UP0, UPT, UR5, URZ, UPT ;  /* 0x000000ff0500728c */ /* 0x000fd2000bf05270 */
[----:B------:R-:W-:Y:S05]  /*1360*/  BRA.U !UP0, `(.L_x_8) ;  /* 0x00000005082c7547 */ /* 0x000fea000b800000 */
[----:B------:R-:W-:-:S09]  /*1370*/  UISETP.NE.AND UP0, UPT, UR5, 0x1, UPT ;  /* 0x000000010500788c */ /* 0x000fd2000bf05270 */
        /* <DEDUP_REMOVED lines=17> */
.L_x_61:
[----:B------:R-:W-:Y:S05]  /*1490*/  BSYNC.RECONVERGENT B0 ;  /* 0x0000000000007941 */ /* 0x000fea0003800200 */
.L_x_60:
[----:B-----5:R-:W-:Y:S01]  /*14a0*/  FSETP.GTU.AND P0, PT, |R12|, 9.9999999747524270788e-07, PT ;  /* 0x358637bd0c00780b */ /* 0x020fe20003f0c200 */
[----:B------:R-:W-:-:S12]  /*14b0*/  BSSY.RECONVERGENT B0, `(.L_x_62) ;  /* 0x0000005000007945 */ /* 0x000fd80003800200 */
[----:B------:R-:W-:Y:S05]  /*14c0*/  @P0 BRA `(.L_x_63) ;  /* 0x00000000000c0947 */ /* 0x000fea0003800000 */
[----:B0-----:R-:W2:Y:S02]  /*14d0*/  LDG.E R13, desc[UR10][R2.64] ;  /* 0x0000000a020d7981 */ /* 0x001ea4000c1e1900 */
[----:B--2---:R-:W-:-:S05]  /*14e0*/  FADD R13, R13, -1 ;  /* 0xbf8000000d0d7421 */ /* 0x004fca0000000000 */
[----:B------:R1:W-:Y:S02]  /*14f0*/  STG.E desc[UR10][R2.64], R13 ;  /* 0x0000000d02007986 */ /* 0x0003e4000c10190a */
.L_x_63:
[----:B------:R-:W-:Y:S05]  /*1500*/  BSYNC.RECONVERGENT B0 ;  /* 0x0000000000007941 */ /* 0x000fea0003800200 */
.L_x_62:
        /* <DEDUP_REMOVED lines=13> */
.L_x_65:
[----:B------:R-:W-:Y:S05]  /*15e0*/  BSYNC.RECONVERGENT B0 ;  /* 0x0000000000007941 */ /* 0x000fea0003800200 */
.L_x_64:
[----:B-----5:R-:W-:Y:S01]  /*15f0*/  FSETP.GTU.AND P0, PT, |R12|, 9.9999999747524270788e-07, PT ;  /* 0x358637bd0c00780b */ /* 0x020fe20003f0c200 */
[----:B------:R-:W-:Y:S01]  /*1600*/  UIADD3 UR4, UPT, UPT, UR4, 0x2, URZ ;  /* 0x0000000204047890 */ /* 0x000fe2000fffe0ff */
[----:B------:R-:W-:Y:S11]  /*1610*/  BSSY.RECONVERGENT B0, `(.L_x_59) ;  /* 0x0000005000007945 */ /* 0x000ff60003800200 */
[----:B------:R-:W-:Y:S05]  /*1620*/  @P0 BRA `(.L_x_66) ;  /* 0x00000000000c0947 */ /* 0x000fea0003800000 */
[----:B------:R-:W2:Y:S02]  /*1630*/  LDG.E R11, desc[UR10][R2.64] ;  /* 0x0000000a020b7981 */ /* 0x000ea4000c1e1900 */
[----:B--2---:R-:W-:-:S05]  /*1640*/  FADD R11, R11, -1 ;  /* 0xbf8000000b0b7421 */ /* 0x004fca0000000000 */
[----:B------:R1:W-:Y:S02]  /*1650*/  STG.E desc[UR10][R2.64], R11 ;  /* 0x0000000b02007986 */ /* 0x0003e4000c10190a */
.L_x_66:
[----:B------:R-:W-:Y:S05]  /*1660*/  BSYNC.RECONVERGENT B0 ;  /* 0x0000000000007941 */ /* 0x000fea0003800200 */
.L_x_59:
[----:B------:R-:W-:-:S04]  /*1670*/  ULOP3.LUT UR6, UR7, 0x1, URZ, 0xc0, !UPT ;  /* 0x0000000107067892 */ /* 0x000fc8000f8ec0ff */
[----:B------:R-:W-:-:S09]  /*1680*/  UISETP.NE.U32.AND UP0, UPT, UR6, 0x1, UPT ;  /* 0x000000010600788c */ /* 0x000fd2000bf05070 */
[----:B------:R-:W-:Y:S05]  /*1690*/  BRA.U UP0, `(.L_x_8) ;  /* 0x0000000100607547 */ /* 0x000fea000b800000 */
[----:B0-----:R-:W0:Y:S01]  /*16a0*/  LDC.64 R12, c[0x0][0x3a0] ;  /* 0x0000e800ff0c7b82 */ /* 0x001e220000000a00 */
[----:B-1----:R-:W-:-:S05]  /*16b0*/  IADD3 R11, PT, PT, R4, UR4, RZ ;  /* 0x00000004040b7c10 */ /* 0x002fca000fffe0ff */
[----:B0-----:R-:W-:-:S05]  /*16c0*/  IMAD.WIDE R12, R11, 0x4, R12 ;  /* 0x000000040b0c7825 */ /* 0x001fca00078e020c */
        /* <DEDUP_REMOVED lines=11> */
[----:B--2---:R-:W-:-:S05]  /*1780*/  IMAD.WIDE R6, R13, 0x4, R6 ;  /* 0x000000040d067825 */ /* 0x004fca00078e0206 */
[----:B------:R0:W5:Y:S02]  /*1790*/  LDG.E R10, desc[UR10][R6.64] ;  /* 0x0000000a060a7981 */ /* 0x000164000c1e1900 */
.L_x_68:
[----:B------:R-:W-:Y:S05]  /*17a0*/  BSYNC.RECONVERGENT B0 ;  /* 0x0000000000007941 */ /* 0x000fea0003800200 */
.L_x_67:
[----:B-----5:R-:W-:Y:S01]  /*17b0*/  FSETP.GTU.AND P0, PT, |R10|, 9.9999999747524270788e-07, PT ;  /* 0x358637bd0a00780b */ /* 0x020fe20003f0c200 */
[----:B------:R-:W-:-:S12]  /*17c0*/  BSSY.RECONVERGENT B0, `(.L_x_8) ;  /* 0x0000005000007945 */ /* 0x000fd80003800200 */
[----:B------:R-:W-:Y:S05]  /*17d0*/  @P0 BRA `(.L_x_69) ;  /* 0x00000000000c0947 */ /* 0x000fea0003800000 */
[----:B0-----:R-:W2:Y:S02]  /*17e0*/  LDG.E R7, desc[UR10][R2.64] ;  /* 0x0000000a02077981 */ /* 0x001ea4000c1e1900 */
[----:B--2---:R-:W-:-:S05]  /*17f0*/  FADD R7, R7, -1 ;  /* 0xbf80000007077421 */ /* 0x004fca0000000000 */
[----:B------:R1:W-:Y:S02]  /*1800*/  STG.E desc[UR10][R2.64], R7 ;  /* 0x0000000702007986 */ /* 0x0003e4000c10190a */
.L_x_69:
[----:B------:R-:W-:Y:S05]  /*1810*/  BSYNC.RECONVERGENT B0 ;  /* 0x0000000000007941 */ /* 0x000fea0003800200 */
.L_x_8:
[----:B01----:R-:W2:Y:S01]  /*1820*/  LDG.E R3, desc[UR10][R2.64] ;  /* 0x0000000a02037981 */ /* 0x003ea2000c1e1900 */
[----:B------:R-:W0:Y:S02]  /*1830*/  LDCU UR6, c[0x0][0x3b8] ;  /* 0x00007700ff0677ac */ /* 0x000e240008000800 */
[----:B0-----:R-:W-:-:S04]  /*1840*/  I2FP.F32.S32 R4, UR6 ;  /* 0x0000000600047c45 */ /* 0x001fc80008201400 */
[----:B--2---:R-:W-:-:S13]  /*1850*/  FSETP.GT.AND P0, PT, R3, R4, PT ;  /* 0x000000040300720b */ /* 0x004fda0003f04000 */
[----:B------:R-:W-:Y:S05]  /*1860*/  @!P0 EXIT ;  /* 0x000000000000894d */ /* 0x000fea0003800000 */
[----:B------:R-:W0:Y:S01]  /*1870*/  LDC.64 R6, c[0x0][0x390] ;  /* 0x0000e400ff067b82 */ /* 0x000e220000000a00 */
[----:B------:R-:W-:-:S07]  /*1880*/  HFMA2 R13, -RZ, RZ, 0, 5.9604644775390625e-08 ;  /* 0x00000001ff0d7431 */ /* 0x000fce00000001ff */
[----:B------:R-:W1:Y:S01]  /*1890*/  LDC.64 R2, c[0x0][0x3a8] ;  /* 0x0000ea00ff027b82 */ /* 0x000e620000000a00 */
[----:B0-----:R-:W-:Y:S01]  /*18a0*/  IMAD.WIDE R6, R0, 0x4, R6 ;  /* 0x0000000400067825 */ /* 0x001fe200078e0206 */
[----:B-1----:R-:W-:Y:S04]  /*18b0*/  STG.E desc[UR10][R2.64], R13 ;  /* 0x0000000d02007986 */ /* 0x002fe8000c10190a */
[----:B------:R-:W2:Y:S02]  /*18c0*/  LDG.E R0, desc[UR10][R6.64] ;  /* 0x0000000a06007981 */ /* 0x000ea4000c1e1900 */
[----:B--2---:R-:W-:-:S05]  /*18d0*/  FADD R11, R5, R0 ;  /* 0x00000000050b7221 */ /* 0x004fca0000000000 */
[----:B------:R-:W-:Y:S04]  /*18e0*/  STG.E desc[UR10][R6.64], R11 ;  /* 0x0000000b06007986 */ /* 0x000fe8000c10190a */
[----:B------:R-:W-:Y:S01]  /*18f0*/  STG.E desc[UR10][R8.64], R5 ;  /* 0x0000000508007986 */ /* 0x000fe2000c10190a */
[----:B------:R-:W-:Y:S05]  /*1900*/  EXIT ;  /* 0x000000000000794d */ /* 0x000fea0003800000 */
.L_x_70:
        /* <DEDUP_REMOVED lines=15> */
.L_x_194:


//--------------------- .text._Z25cuda_compute_scores_lddsrPfS_S_S_PiS0_iii --------------------------
	.section	.text._Z25cuda_compute_scores_lddsrPfS_S_S_PiS0_iii,"ax",@progbits
	.align	128
        .global         _Z25cuda_compute_scores_lddsrPfS_S_S_PiS0_iii
        .type           _Z25cuda_compute_scores_lddsrPfS_S_S_PiS0_iii,@function
        .size           _Z25cuda_compute_scores_lddsrPfS_S_S_PiS0_iii,(.L_x_195 - _Z25cuda_compute_scores_lddsrPfS_S_S_PiS0_iii)
        .other          _Z25cuda_compute_scores_lddsrPfS_S_S_PiS0_iii,@"STO_CUDA_ENTRY STV_DEFAULT"
_Z25cuda_compute_scores_lddsrPfS_S_S_PiS0_iii:
.text._Z25cuda_compute_scores_lddsrPfS_S_S_PiS0_iii:
        /* <DEDUP_REMOVED lines=16> */
[----:B-1----:R-:W-:-:S05]  /*0100*/  IMAD.WIDE R2, R0, 0x4, R2 ;  /* 0x0000000400027825 */ /* 0x002fca00078e0202 */
[----:B---3--:R0:W-:Y:S01]  /*0110*/  STG.E desc[UR10][R2.64], RZ ;  /* 0x000000ff02007986 */ /* 0x0081e2000c10190a */
[----:B----4-:R-:W-:Y:S02]  /*0120*/  IMAD.WIDE R10, R5, 0x4, R10 ;  /* 0x00000004050a7825 */ /* 0x010fe400078e020a */
[----:B------:R-:W1:Y:S04]  /*0130*/  LDC.64 R4, c[0x0][0x388] ;  /* 0x0000e200ff047b82 */ /* 0x000e680000000a00 */
[----:B------:R-:W1:Y:S02]  /*0140*/  LDG.E R11, desc[UR10][R10.64] ;  /* 0x0000000a0a0b7981 */ /* 0x000e64000c1e1900 */
[----:B-1----:R-:W-:-:S05]  /*0150*/  IMAD.WIDE R12, R11, 0x4, R4 ;  /* 0x000000040b0c7825 */ /* 0x002fca00078e0204 */
[----:B------:R-:W2:Y:S01]  /*0160*/  LDG.E R7, desc[UR10][R12.64] ;  /* 0x0000000a0c077981 */ /* 0x000ea2000c1e1900 */
[----:B-----5:R-:W-:-:S05]  /*0170*/  IMAD.WIDE R8, R0, 0x4, R8 ;  /* 0x0000000400087825 */ /* 0x020fca00078e0208 */
[----:B------:R0:W-:Y:S01]  /*0180*/  STG.E desc[UR10][R8.64], RZ ;  /* 0x000000ff08007986 */ /* 0x0001e2000c10190a */
[----:B--2---:R-:W-:-:S13]  /*0190*/  FSETP.GT.AND P0, PT, |R7|, 9.9999999747524270788e-07, PT ;  /* 0x358637bd0700780b */ /* 0x004fda0003f04200 */
[----:B0-----:R-:W-:Y:S05]  /*01a0*/  @!P0 EXIT ;  /* 0x000000000000894d */ /* 0x001fea0003800000 */
[----:B------:R-:W-:-:S09]  /*01b0*/  UISETP.GE.AND UP0, UPT, UR12, 0x1, UPT ;  /* 0x000000010c00788c */ /* 0x000fd2000bf06270 */
[----:B------:R-:W-:Y:S05]  /*01c0*/  BRA.U !UP0, `(.L_x_71) ;  /* 0x0000000908a07547 */ /* 0x000fea000b800000 */
[----:B------:R-:W-:Y:S02]  /*01d0*/  UISETP.GE.U32.AND UP1, UPT, UR12, 0x8, UPT ;  /* 0x000000080c00788c */ /* 0x000fe4000bf26070 */
[----:B------:R-:W-:Y:S01]  /*01e0*/  ULOP3.LUT UR8, UR12, 0x7, URZ, 0xc0, !UPT ;  /* 0x000000070c087892 */ /* 0x000fe2000f8ec0ff */
[----:B------:R-:W-:-:S03]  /*01f0*/  UMOV UR4, URZ ;  /* 0x000000ff00047c82 */ /* 0x000fc60008000000 */
[----:B------:R-:W-:-:S03]  /*0200*/  UISETP.NE.AND UP0, UPT, UR8, URZ, UPT ;  /* 0x000000ff0800728c */ /* 0x000fc6000bf05270 */
[----:B------:R-:W-:Y:S08]  /*0210*/  BRA.U !UP1, `(.L_x_72) ;  /* 0x0000000509387547 */ /* 0x000ff0000b800000 */
[----:B------:R-:W0:Y:S01]  /*0220*/  LDCU.64 UR6, c[0x0][0x3a0] ;  /* 0x00007400ff0677ac */ /* 0x000e220008000a00 */
[----:B------:R-:W-:Y:S01]  /*0230*/  MOV R12, R6 ;  /* 0x00000006000c7202 */ /* 0x000fe20000000f00 */
[----:B------:R-:W-:-:S04]  /*0240*/  ULOP3.LUT UR4, UR12, 0x7ffffff8, URZ, 0xc0, !UPT ;  /* 0x7ffffff80c047892 */ /* 0x000fc8000f8ec0ff */
[----:B------:R-:W-:Y:S02]  /*0250*/  UIADD3 UR9, UPT, UPT, -UR4, URZ, URZ ;  /* 0x000000ff04097290 */ /* 0x000fe4000fffe1ff */
[----:B0-----:R-:W-:-:S04]  /*0260*/  UIADD3 UR5, UP1, UPT, UR6, 0x10, URZ ;  /* 0x0000001006057890 */ /* 0x001fc8000ff3e0ff */
[----:B------:R-:W-:-:S12]  /*0270*/  UIADD3.X UR6, UPT, UPT, URZ, UR7, URZ, UP1, !UPT ;  /* 0x00000007ff067290 */ /* 0x000fd80008ffe4ff */
.L_x_73:
[----:B------:R-:W-:Y:S01]  /*0280*/  MOV R10, UR5 ;  /* 0x00000005000a7c02 */ /* 0x000fe20008000f00 */
[----:B------:R-:W0:Y:S01]  /*0290*/  LDC.64 R4, c[0x0][0x388] ;  /* 0x0000e200ff047b82 */ /* 0x000e220000000a00 */
[----:B------:R-:W-:-:S03]  /*02a0*/  MOV R11, UR6 ;  /* 0x00000006000b7c02 */ /* 0x000fc60008000f00 */
[----:B------:R-:W-:-:S05]  /*02b0*/  IMAD.WIDE R10, R12, 0x4, R10 ;  /* 0x000000040c0a7825 */ /* 0x000fca00078e020a */
[----:B-1----:R-:W0:Y:S02]  /*02c0*/  LDG.E R15, desc[UR10][R10.64+-0x10] ;  /* 0xfffff00a0a0f7981 */ /* 0x002e24000c1e1900 */
[----:B0-----:R-:W-:-:S06]  /*02d0*/  IMAD.WIDE R14, R15, 0x4, R4 ;  /* 0x000000040f0e7825 */ /* 0x001fcc00078e0204 */
[----:B------:R-:W2:Y:S02]  /*02e0*/  LDG.E R14, desc[UR10][R14.64] ;  /* 0x0000000a0e0e7981 */ /* 0x000ea4000c1e1900 */
[----:B--2---:R-:W-:-:S05]  /*02f0*/  FADD R13, -R7, R14 ;  /* 0x0000000e070d7221 */ /* 0x004fca0000000100 */
[----:B------:R-:W-:-:S13]  /*0300*/  FSETP.GTU.AND P0, PT, |R13|, 9.9999999747524270788e-07, PT ;  /* 0x358637bd0d00780b */ /* 0x000fda0003f0c200 */
[----:B------:R-:W2:Y:S02]  /*0310*/  @!P0 LDG.E R13, desc[UR10][R2.64] ;  /* 0x0000000a020d8981 */ /* 0x000ea4000c1e1900 */
[----:B--2---:R-:W-:-:S05]  /*0320*/  @!P0 FADD R13, R13, 1 ;  /* 0x3f8000000d0d8421 */ /* 0x004fca0000000000 */
[----:B------:R0:W-:Y:S04]  /*0330*/  @!P0 STG.E desc[UR10][R2.64], R13 ;  /* 0x0000000d02008986 */ /* 0x0001e8000c10190a */
[----:B------:R-:W2:Y:S02]  /*0340*/  LDG.E R17, desc[UR10][R10.64+-0xc] ;  /* 0xfffff40a0a117981 */ /* 0x000ea4000c1e1900 */
[----:B--2---:R-:W-:-:S06]  /*0350*/  IMAD.WIDE R16, R17, 0x4, R4 ;  /* 0x0000000411107825 */ /* 0x004fcc00078e0204 */
        /* <DEDUP_REMOVED lines=8> */
[----:B------:R-:W0:Y:S02]  /*03e0*/  LDG.E R14, desc[UR10][R14.64] ;  /* 0x0000000a0e0e7981 */ /* 0x000e24000c1e1900 */
[----:B0-----:R-:W-:-:S05]  /*03f0*/  FADD R13, -R7, R14 ;  /* 0x0000000e070d7221 */ /* 0x001fca0000000100 */
        /* <DEDUP_REMOVED lines=9> */
[----:B-1----:R-:W2:Y:S02]  /*0490*/  @!P0 LDG.E R19, desc[UR10][R2.64] ;  /* 0x0000000a02138981 */ /* 0x002ea4000c1e1900 */
        /* <DEDUP_REMOVED lines=31> */
[----:B------:R-:W2:Y:S01]  /*0690*/  @!P0 LDG.E R15, desc[UR10][R2.64] ;  /* 0x0000000a020f8981 */ /* 0x000ea2000c1e1900 */
[----:B------:R-:W-:Y:S01]  /*06a0*/  UIADD3 UR9, UPT, UPT, UR9, 0x8, URZ ;  /* 0x0000000809097890 */ /* 0x000fe2000fffe0ff */
[----:B------:R-:W-:-:S03]  /*06b0*/  IADD3 R12, PT, PT, R12, 0x8, RZ ;  /* 0x000000080c0c7810 */ /* 0x000fc60007ffe0ff */
[----:B------:R-:W-:Y:S01]  /*06c0*/  UISETP.NE.AND UP1, UPT, UR9, URZ, UPT ;  /* 0x000000ff0900728c */ /* 0x000fe2000bf25270 */
[----:B--2---:R-:W-:-:S05]  /*06d0*/  @!P0 FADD R15, R15, 1 ;  /* 0x3f8000000f0f8421 */ /* 0x004fca0000000000 */
[----:B------:R1:W-:Y:S03]  /*06e0*/  @!P0 STG.E desc[UR10][R2.64], R15 ;  /* 0x0000000f02008986 */ /* 0x0003e6000c10190a */
[----:B------:R-:W-:Y:S05]  /*06f0*/  BRA.U UP1, `(.L_x_73) ;  /* 0xfffffff901e07547 */ /* 0x000fea000b83ffff */
.L_x_72:
[----:B------:R-:W-:Y:S05]  /*0700*/  BRA.U !UP0, `(.L_x_71) ;  /* 0x0000000508507547 */ /* 0x000fea000b800000 */
[----:B------:R-:W0:Y:S01]  /*0710*/  LDCU UR7, c[0x0][0x3b4] ;  /* 0x00007680ff0777ac */ /* 0x000e220008000800 */
[----:B------:R-:W-:Y:S02]  /*0720*/  UISETP.GE.U32.AND UP0, UPT, UR8, 0x4, UPT ;  /* 0x000000040800788c */ /* 0x000fe4000bf06070 */
[----:B0-----:R-:W-:-:S07]  /*0730*/  ULOP3.LUT UR5, UR7, 0x3, URZ, 0xc0, !UPT ;  /* 0x0000000307057892 */ /* 0x001fce000f8ec0ff */
[----:B------:R-:W-:Y:S05]  /*0740*/  BRA.U !UP0, `(.L_x_74) ;  /* 0x00000001089c7547 */ /* 0x000fea000b800000 */
[----:B------:R-:W0:Y:S01]  /*0750*/  LDC.64 R10, c[0x0][0x3a0] ;  /* 0x0000e800ff0a7b82 */ /* 0x000e220000000a00 */
[----:B-1----:R-:W-:-:S05]  /*0760*/  IADD3 R13, PT, PT, R6, UR4, RZ ;  /* 0x00000004060d7c10 */ /* 0x002fca000fffe0ff */
[----:B0-----:R-:W-:-:S05]  /*0770*/  IMAD.WIDE R10, R13, 0x4, R10 ;  /* 0x000000040d0a7825 */ /* 0x001fca00078e020a */
        /* <DEDUP_REMOVED lines=21> */
[----:B0-----:R-:W2:Y:S02]  /*08d0*/  @!P0 LDG.E R17, desc[UR10][R2.64] ;  /* 0x0000000a02118981 */ /* 0x001ea4000c1e1900 */
[----:B--2---:R-:W-:-:S05]  /*08e0*/  @!P0 FADD R17, R17, 1 ;  /* 0x3f80000011118421 */ /* 0x004fca0000000000 */
[----:B------:R1:W-:Y:S04]  /*08f0*/  @!P0 STG.E desc[UR10][R2.64], R17 ;  /* 0x0000001102008986 */ /* 0x0003e8000c10190a */
[----:B------:R-:W2:Y:S02]  /*0900*/  LDG.E R15, desc[UR10][R10.64+0xc] ;  /* 0x00000c0a0a0f7981 */ /* 0x000ea4000c1e1900 */
[----:B--2---:R-:W-:-:S06]  /*0910*/  IMAD.WIDE R14, R15, 0x4, R4 ;  /* 0x000000040f0e7825 */ /* 0x004fcc00078e0204 */
[----:B------:R-:W2:Y:S01]  /*0920*/  LDG.E R14, desc[UR10][R14.64] ;  /* 0x0000000a0e0e7981 */ /* 0x000ea2000c1e1900 */
[----:B------:R-:W-:Y:S01]  /*0930*/  UIADD3 UR4, UPT, UPT, UR4, 0x4, URZ ;  /* 0x0000000404047890 */ /* 0x000fe2000fffe0ff */
[----:B------:R-:W-:Y:S01]  /*0940*/  BSSY.RECONVERGENT B0, `(.L_x_74) ;  /* 0x0000007000007945 */ /* 0x000fe20003800200 */
[----:B--2---:R-:W-:-:S05]  /*0950*/  FADD R16, -R7, R14 ;  /* 0x0000000e07107221 */ /* 0x004fca0000000100 */
[----:B------:R-:W-:-:S13]  /*0960*/  FSETP.GTU.AND P0, PT, |R16|, 9.9999999747524270788e-07, PT ;  /* 0x358637bd1000780b */ /* 0x000fda0003f0c200 */
[----:B-1----:R-:W-:Y:S05]  /*0970*/  @P0 BRA `(.L_x_75) ;  /* 0x00000000000c0947 */ /* 0x002fea0003800000 */
[----:B------:R-:W2:Y:S02]  /*0980*/  LDG.E R11, desc[UR10][R2.64] ;  /* 0x0000000a020b7981 */ /* 0x000ea4000c1e1900 */
[----:B--2---:R-:W-:-:S05]  /*0990*/  FADD R11, R11, 1 ;  /* 0x3f8000000b0b7421 */ /* 0x004fca0000000000 */
[----:B------:R0:W-:Y:S02]  /*09a0*/  STG.E desc[UR10][R2.64], R11 ;  /* 0x0000000b02007986 */ /* 0x0001e4000c10190a */
.L_x_75:
[----:B------:R-:W-:Y:S05]  /*09b0*/  BSYNC.RECONVERGENT B0 ;  /* 0x0000000000007941 */ /* 0x000fea0003800200 */
.L_x_74:
[----:B------:R-:W-:-:S09]  /*09c0*/  UISETP.NE.AND UP0, UPT, UR5, URZ, UPT ;  /* 0x000000ff0500728c */ /* 0x000fd2000bf05270 */
[----:B------:R-:W-:Y:S05]  /*09d0*/  BRA.U !UP0, `(.L_x_71) ;  /* 0x00000001089c7547 */ /* 0x000fea000b800000 */
[----:B------:R-:W-:-:S09]  /*09e0*/  UISETP.NE.AND UP0, UPT, UR5, 0x1, UPT ;  /* 0x000000010500788c */ /* 0x000fd2000bf05270 */
[----:B------:R-:W-:Y:S05]  /*09f0*/  BRA.U !UP0, `(.L_x_76) ;  /* 0x00000001085c7547 */ /* 0x000fea000b800000 */
[----:B0-----:R-:W0:Y:S01]  /*0a00*/  LDC.64 R10, c[0x0][0x3a0] ;  /* 0x0000e800ff0a7b82 */ /* 0x001e220000000a00 */
        /* <DEDUP_REMOVED lines=17> */
[----:B0-----:R-:W-:Y:S05]  /*0b20*/  @P0 BRA `(.L_x_77) ;  /* 0x00000000000c0947 */ /* 0x001fea0003800000 */
[----:B------:R-:W2:Y:S02]  /*0b30*/  LDG.E R11, desc[UR10][R2.64] ;  /* 0x0000000a020b7981 */ /* 0x000ea4000c1e1900 */
[----:B--2---:R-:W-:-:S05]  /*0b40*/  FADD R11, R11, 1 ;  /* 0x3f8000000b0b7421 */ /* 0x004fca0000000000 */
[----:B------:R0:W-:Y:S02]  /*0b50*/  STG.E desc[UR10][R2.64], R11 ;  /* 0x0000000b02007986 */ /* 0x0001e4000c10190a */
.L_x_77:
[----:B------:R-:W-:Y:S05]  /*0b60*/  BSYNC.RECONVERGENT B0 ;  /* 0x0000000000007941 */ /* 0x000fea0003800200 */
.L_x_76:
[----:B------:R-:W-:-:S04]  /*0b70*/  ULOP3.LUT UR6, UR7, 0x1, URZ, 0xc0, !UPT ;  /* 0x0000000107067892 */ /* 0x000fc8000f8ec0ff */
[----:B------:R-:W-:-:S09]  /*0b80*/  UISETP.NE.U32.AND UP0, UPT, UR6, 0x1, UPT ;  /* 0x000000010600788c */ /* 0x000fd2000bf05070 */
[----:B------:R-:W-:Y:S05]  /*0b90*/  BRA.U UP0, `(.L_x_71) ;  /* 0x00000001002c7547 */ /* 0x000fea000b800000 */
[----:B0-----:R-:W0:Y:S01]  /*0ba0*/  LDC.64 R10, c[0x0][0x3a0] ;  /* 0x0000e800ff0a7b82 */ /* 0x001e220000000a00 */
[----:B-1----:R-:W-:-:S05]  /*0bb0*/  IADD3 R13, PT, PT, R6, UR4, RZ ;  /* 0x00000004060d7c10 */ /* 0x002fca000fffe0ff */
[----:B0-----:R-:W-:-:S06]  /*0bc0*/  IMAD.WIDE R10, R13, 0x4, R10 ;  /* 0x000000040d0a7825 */ /* 0x001fcc00078e020a */
[----:B------:R-:W2:Y:S02]  /*0bd0*/  LDG.E R11, desc[UR10][R10.64] ;  /* 0x0000000a0a0b7981 */ /* 0x000ea4000c1e1900 */
[----:B--2---:R-:W-:-:S06]  /*0be0*/  IMAD.WIDE R4, R11, 0x4, R4 ;  /* 0x000000040b047825 */ /* 0x004fcc00078e0204 */
[----:B------:R-:W2:Y:S02]  /*0bf0*/  LDG.E R4, desc[UR10][R4.64] ;  /* 0x0000000a04047981 */ /* 0x000ea4000c1e1900 */
[----:B--2---:R-:W-:-:S05]  /*0c00*/  FADD R6, -R7, R4 ;  /* 0x0000000407067221 */ /* 0x004fca0000000100 */
[----:B------:R-:W-:-:S13]  /*0c10*/  FSETP.GTU.AND P0, PT, |R6|, 9.9999999747524270788e-07, PT ;  /* 0x358637bd0600780b */ /* 0x000fda0003f0c200 */
[----:B------:R-:W2:Y:S02]  /*0c20*/  @!P0 LDG.E R13, desc[UR10][R2.64] ;  /* 0x0000000a020d8981 */ /* 0x000ea4000c1e1900 */
[----:B--2---:R-:W-:-:S05]  /*0c30*/  @!P0 FADD R13, R13, 1 ;  /* 0x3f8000000d0d8421 */ /* 0x004fca0000000000 */
[----:B------:R2:W-:Y:S02]  /*0c40*/  @!P0 STG.E desc[UR10][R2.64], R13 ;  /* 0x0000000d02008986 */ /* 0x0005e4000c10190a */
.L_x_71:
[----:B012---:R-:W2:Y:S01]  /*0c50*/  LDG.E R3, desc[UR10][R2.64] ;  /* 0x0000000a02037981 */ /* 0x007ea2000c1e1900 */
[----:B------:R-:W0:Y:S02]  /*0c60*/  LDCU UR6, c[0x0][0x3b4] ;  /* 0x00007680ff0677ac */ /* 0x000e240008000800 */
[----:B0-----:R-:W-:-:S05]  /*0c70*/  I2FP.F32.S32 R4, UR6 ;  /* 0x0000000600047c45 */ /* 0x001fca0008201400 */
[----:B------:R-:W-:-:S05]  /*0c80*/  FMUL R4, R4, 0.5 ;  /* 0x3f00000004047820 */ /* 0x000fca0000400000 */
        /* <DEDUP_REMOVED lines=12> */
.L_x_78:
        /* <DEDUP_REMOVED lines=11> */
.L_x_195:


//--------------------- .text._Z21cuda_update_scores_erPfS_S_PiS_S0_S0_iii --------------------------
	.section	.text._Z21cuda_update_scores_erPfS_S_PiS_S0_S0_iii,"ax",@progbits
	.align	128
        .global         _Z21cuda_update_scores_erPfS_S_PiS_S0_S0_iii
        .type           _Z21cuda_update_scores_erPfS_S_PiS_S0_S0_iii,@function
        .size           _Z21cuda_update_scores_erPfS_S_PiS_S0_S0_iii,(.L_x_196 - _Z21cuda_update_scores_erPfS_S_PiS_S0_S0_iii)
        .other          _Z21cuda_update_scores_erPfS_S_PiS_S0_S0_iii,@"STO_CUDA_ENTRY STV_DEFAULT"
_Z21cuda_update_scores_erPfS_S_PiS_S0_S0_iii:
.text._Z21cuda_update_scores_erPfS_S_PiS_S0_S0_iii:
[----:B------:R-:W-:Y:S01]  /*0000*/  LDC R1, c[0x0][0x37c] ;  /* 0x0000df00ff017b82 */ /* 0x000fe20000000800 */
[----:B------:R-:W0:Y:S07]  /*0010*/  S2R R7, SR_TID.X ;  /* 0x0000000000077919 */ /* 0x000e2e0000002100 */
[----:B------:R-:W1:Y:S01]  /*0020*/  LDC.64 R2, c[0x0][0x3b8] ;  /* 0x0000ee00ff027b82 */ /* 0x000e620000000a00 */
[----:B------:R-:W0:Y:S01]  /*0030*/  LDCU UR4, c[0x0][0x360] ;  /* 0x00006c00ff0477ac */ /* 0x000e220008000800 */
[----:B------:R-:W0:Y:S02]  /*0040*/  S2R R0, SR_CTAID.X ;  /* 0x0000000000007919 */ /* 0x000e240000002500 */
[----:B0-----:R-:W-:-:S02]  /*0050*/  IMAD R7, R0, UR4, R7 ;  /* 0x0000000400077c24 */ /* 0x001fc4000f8e0207 */
[----:B-1----:R-:W-:-:S05]  /*0060*/  IMAD R0, R3, R2, RZ ;  /* 0x0000000203007224 */ /* 0x002fca00078e02ff */
[----:B------:R-:W-:-:S13]  /*0070*/  ISETP.GE.AND P0, PT, R7, R0, PT ;  /* 0x000000000700720c */ /* 0x000fda0003f06270 */
[----:B------:R-:W-:Y:S05]  /*0080*/  @P0 EXIT ;  /* 0x000000000000094d */ /* 0x000fea0003800000 */
[----:B------:R-:W-:Y:S01]  /*0090*/  IABS R9, R2 ;  /* 0x0000000200097213 */ /* 0x000fe20000000000 */
[----:B------:R-:W0:Y:S01]  /*00a0*/  LDCU UR4, c[0x0][0x3c0] ;  /* 0x00007800ff0477ac */ /* 0x000e220008000800 */
[----:B------:R-:W-:Y:S02]  /*00b0*/  IABS R8, R7 ;  /* 0x0000000700087213 */ /* 0x000fe40000000000 */
[----:B------:R-:W1:Y:S01]  /*00c0*/  I2F.RP R0, R9 ;  /* 0x0000000900007306 */ /* 0x000e620000209400 */
[----:B------:R-:W2:Y:S07]  /*00d0*/  LDCU.64 UR8, c[0x0][0x358] ;  /* 0x00006b00ff0877ac */ /* 0x000eae0008000a00 */
[----:B-1----:R-:W1:Y:S02]  /*00e0*/  MUFU.RCP R0, R0 ;  /* 0x0000000000007308 */ /* 0x002e640000001000 */
[----:B-1----:R-:W-:-:S06]  /*00f0*/  IADD3 R4, PT, PT, R0, 0xffffffe, RZ ;  /* 0x0ffffffe00047810 */ /* 0x002fcc0007ffe0ff */
[----:B------:R1:W3:Y:S02]  /*0100*/  F2I.FTZ.U32.TRUNC.NTZ R5, R4 ;  /* 0x0000000400057305 */ /* 0x0002e4000021f000 */
[----:B-1----:R-:W-:Y:S02]  /*0110*/  HFMA2 R4, -RZ, RZ, 0, 0 ;  /* 0x00000000ff047431 */ /* 0x002fe400000001ff */
[----:B---3--:R-:W-:-:S04]  /*0120*/  IMAD.MOV R6, RZ, RZ, -R5 ;  /* 0x000000ffff067224 */ /* 0x008fc800078e0a05 */
[----:B------:R-:W-:-:S04]  /*0130*/  IMAD R11, R6, R9, RZ ;  /* 0x00000009060b7224 */ /* 0x000fc800078e02ff */
[----:B------:R-:W-:Y:S02]  /*0140*/  IMAD.HI.U32 R5, R5, R11, R4 ;  /* 0x0000000b05057227 */ /* 0x000fe400078e0004 */
[----:B------:R-:W1:Y:S04]  /*0150*/  LDC.64 R10, c[0x0][0x3b0] ;  /* 0x0000ec00ff0a7b82 */ /* 0x000e680000000a00 */
[----:B------:R-:W-:-:S04]  /*0160*/  IMAD.HI.U32 R6, R5, R8, RZ ;  /* 0x0000000805067227 */ /* 0x000fc800078e00ff */
[----:B------:R-:W-:Y:S01]  /*0170*/  IMAD.MOV R0, RZ, RZ, -R6 ;  /* 0x000000ffff007224 */ /* 0x000fe200078e0a06 */
[----:B------:R-:W3:Y:S03]  /*0180*/  LDC.64 R4, c[0x0][0x398] ;  /* 0x0000e600ff047b82 */ /* 0x000ee60000000a00 */
[----:B------:R-:W-:-:S05]  /*0190*/  IMAD R0, R9, R0, R8 ;  /* 0x0000000009007224 */ /* 0x000fca00078e0208 */
[----:B------:R-:W-:-:S13]  /*01a0*/  ISETP.GT.U32.AND P1, PT, R9, R0, PT ;  /* 0x000000000900720c */ /* 0x000fda0003f24070 */
[-C--:B------:R-:W-:Y:S01]  /*01b0*/  @!P1 IADD3 R0, PT, PT, R0, -R9.reuse, RZ ;  /* 0x8000000900009210 */ /* 0x080fe20007ffe0ff */
[----:B------:R-:W-:Y:S01]  /*01c0*/  @!P1 VIADD R6, R6, 0x1 ;  /* 0x0000000106069836 */ /* 0x000fe20000000000 */
[----:B------:R-:W-:Y:S02]  /*01d0*/  ISETP.NE.AND P1, PT, R2, RZ, PT ;  /* 0x000000ff0200720c */ /* 0x000fe40003f25270 */
[----:B------:R-:W-:Y:S02]  /*01e0*/  ISETP.GE.U32.AND P0, PT, R0, R9, PT ;  /* 0x000000090000720c */ /* 0x000fe40003f06070 */
[----:B------:R-:W-:-:S04]  /*01f0*/  LOP3.LUT R0, R7, R2, RZ, 0x3c, !PT ;  /* 0x0000000207007212 */ /* 0x000fc800078e3cff */
[----:B------:R-:W-:-:S07]  /*0200*/  ISETP.GE.AND P2, PT, R0, RZ, PT ;  /* 0x000000ff0000720c */ /* 0x000fce0003f46270 */
[----:B------:R-:W-:-:S06]  /*0210*/  @P0 IADD3 R6, PT, PT, R6, 0x1, RZ ;  /* 0x0000000106060810 */ /* 0x000fcc0007ffe0ff */
[----:B------:R-:W-:Y:S01]  /*0220*/  @!P2 IMAD.MOV R6, RZ, RZ, -R6 ;  /* 0x000000ffff06a224 */ /* 0x000fe200078e0a06 */
[----:B------:R-:W-:-:S05]  /*0230*/  @!P1 LOP3.LUT R6, RZ, R2, RZ, 0x33, !PT ;  /* 0x00000002ff069212 */ /* 0x000fca00078e33ff */
[----:B0-----:R-:W-:-:S04]  /*0240*/  IMAD R9, R3, UR4, R6 ;  /* 0x0000000403097c24 */ /* 0x001fc8000f8e0206 */
[----:B---3--:R-:W-:-:S06]  /*0250*/  IMAD.WIDE R8, R9, 0x4, R4 ;  /* 0x0000000409087825 */ /* 0x008fcc00078e0204 */
[----:B--2---:R-:W2:Y:S02]  /*0260*/  LDG.E R8, desc[UR8][R8.64] ;  /* 0x0000000808087981 */ /* 0x004ea4000c1e1900 */
[----:B--2---:R-:W-:-:S05]  /*0270*/  SHF.L.U32 R13, R8, 0x1, RZ ;  /* 0x00000001080d7819 */ /* 0x004fca00000006ff */
[----:B-1----:R-:W-:-:S05]  /*0280*/  IMAD.WIDE R10, R13, 0x4, R10 ;  /* 0x000000040d0a7825 */ /* 0x002fca00078e020a */
[----:B------:R-:W2:Y:S04]  /*0290*/  LDG.E R0, desc[UR8][R10.64+0x4] ;  /* 0x000004080a007981 */ /* 0x000ea8000c1e1900 */
[----:B------:R-:W2:Y:S01]  /*02a0*/  LDG.E R13, desc[UR8][R10.64] ;  /* 0x000000080a0d7981 */ /* 0x000ea2000c1e1900 */
[----:B------:R-:W-:-:S04]  /*02b0*/  IMAD.MOV R6, RZ, RZ, -R6 ;  /* 0x000000ffff067224 */ /* 0x000fc800078e0a06 */
[----:B------:R-:W-:Y:S01]  /*02c0*/  IMAD R6, R2, R6, R7 ;  /* 0x0000000602067224 */ /* 0x000fe200078e0207 */
[----:B--2---:R-:W-:-:S04]  /*02d0*/  IADD3 R0, PT, PT, R0, -R13, RZ ;  /* 0x8000000d00007210 */ /* 0x004fc80007ffe0ff */
[----:B------:R-:W-:-:S13]  /*02e0*/  ISETP.GT.AND P0, PT, R6, R0, PT ;  /* 0x000000000600720c */ /* 0x000fda0003f04270 */
[----:B------:R-:W-:Y:S05]  /*02f0*/  @P0 EXIT ;  /* 0x000000000000094d */ /* 0x000fea0003800000 */
[----:B------:R-:W0:Y:S01]  /*0300*/  LDC.64 R8, c[0x0][0x3a8] ;  /* 0x0000ea00ff087b82 */ /* 0x000e220000000a00 */
[----:B------:R-:W-:-:S04]  /*0310*/  IMAD.IADD R11, R13, 0x1, R6 ;  /* 0x000000010d0b7824 */ /* 0x000fc800078e0206 */
[----:B0-----:R-:W-:-:S05]  /*0320*/  IMAD.WIDE R8, R11, 0x4, R8 ;  /* 0x000000040b087825 */ /* 0x001fca00078e0208 */
[----:B------:R0:W5:Y:S01]  /*0330*/  LDG.E R0, desc[UR8][R8.64] ;  /* 0x0000000808007981 */ /* 0x000162000c1e1900 */
[----:B------:R-:W-:Y:S01]  /*0340*/  ISETP.GE.AND P0, PT, R3, 0x1, PT ;  /* 0x000000010300780c */ /* 0x000fe20003f06270 */
[----:B------:R-:W-:-:S12]  /*0350*/  IMAD R2, R7, R3, RZ ;  /* 0x0000000307027224 */ /* 0x000fd800078e02ff */
[----:B0-----:R-:W-:Y:S05]  /*0360*/  @!P0 BRA `(.L_x_79) ;  /* 0x0000001000a08947 */ /* 0x001fea0003800000 */
[C---:B------:R-:W-:Y:S02]  /*0370*/  ISETP.GE.U32.AND P0, PT, R3.reuse, 0x10, PT ;  /* 0x000000100300780c */ /* 0x040fe40003f06070 */
[----:B------:R-:W-:Y:S02]  /*0380*/  LOP3.LUT R6, R3, 0xf, RZ, 0xc0, !PT ;  /* 0x0000000f03067812 */ /* 0x000fe400078ec0ff */
[----:B------:R-:W-:Y:S02]  /*0390*/  MOV R7, RZ ;  /* 0x000000ff00077202 */ /* 0x000fe40000000f00 */
[----:B------:R-:W-:-:S07]  /*03a0*/  ISETP.NE.AND P1, PT, R6, RZ, PT ;  /* 0x000000ff0600720c */ /* 0x000fce0003f25270 */
[----:B------:R-:W-:Y:S06]  /*03b0*/  @!P0 BRA `(.L_x_80) ;  /* 0x00000004002c8947 */ /* 0x000fec0003800000 */
[----:B------:R-:W-:Y:S01]  /*03c0*/  LOP3.LUT R7, R3, 0x7ffffff0, RZ, 0xc0, !PT ;  /* 0x7ffffff003077812 */ /* 0x000fe200078ec0ff */
[----:B------:R-:W-:-:S06]  /*03d0*/  UMOV UR4, URZ ;  /* 0x000000ff00047c82 */ /* 0x000fcc0008000000 */
.L_x_81:
[----:B-----5:R-:W-:Y:S01]  /*03e0*/  IMAD R11, R0, R3, UR4 ;  /* 0x00000004000b7e24 */ /* 0x020fe2000f8e0203 */
[----:B-1----:R-:W0:Y:S03]  /*03f0*/  LDC.64 R8, c[0x0][0x390] ;  /* 0x0000e400ff087b82 */ /* 0x002e260000000a00 */
[----:B------:R-:W-:-:S05]  /*0400*/  IMAD.WIDE R10, R11, 0x4, R4 ;  /* 0x000000040b0a7825 */ /* 0x000fca00078e0204 */
[----:B------:R-:W0:Y:S01]  /*0410*/  LDG.E R15, desc[UR8][R10.64] ;  /* 0x000000080a0f7981 */ /* 0x000e22000c1e1900 */
[----:B------:R-:W1:Y:S01]  /*0420*/  LDC.64 R12, c[0x0][0x3a0] ;  /* 0x0000e800ff0c7b82 */ /* 0x000e620000000a00 */
[----:B------:R-:W-:Y:S02]  /*0430*/  VIADD R17, R2, UR4 ;  /* 0x0000000402117c36 */ /* 0x000fe40008000000 */
[----:B0-----:R-:W-:-:S05]  /*0440*/  IMAD.WIDE R14, R15, 0x4, R8 ;  /* 0x000000040f0e7825 */ /* 0x001fca00078e0208 */
[----:B------:R-:W2:Y:S01]  /*0450*/  LDG.E R21, desc[UR8][R14.64] ;  /* 0x000000080e157981 */ /* 0x000ea2000c1e1900 */
[----:B-1----:R-:W-:-:S05]  /*0460*/  IMAD.WIDE R12, R17, 0x4, R12 ;  /* 0x00000004110c7825 */ /* 0x002fca00078e020c */
[----:B--2---:R0:W-:Y:S04]  /*0470*/  STG.E desc[UR8][R12.64], R21 ;  /* 0x000000150c007986 */ /* 0x0041e8000c101908 */
[----:B------:R-:W2:Y:S02]  /*0480*/  LDG.E R17, desc[UR8][R10.64+0x4] ;  /* 0x000004080a117981 */ /* 0x000ea4000c1e1900 */
[----:B--2---:R-:W-:-:S05]  /*0490*/  IMAD.WIDE R16, R17, 0x4, R8 ;  /* 0x0000000411107825 */ /* 0x004fca00078e0208 */
[----:B------:R-:W2:Y:S04]  /*04a0*/  LDG.E R23, desc[UR8][R16.64] ;  /* 0x0000000810177981 */ /* 0x000ea8000c1e1900 */
[----:B--2---:R1:W-:Y:S04]  /*04b0*/  STG.E desc[UR8][R12.64+0x4], R23 ;  /* 0x000004170c007986 */ /* 0x0043e8000c101908 */
[----:B------:R-:W2:Y:S02]  /*04c0*/  LDG.E R19, desc[UR8][R10.64+0x8] ;  /* 0x000008080a137981 */ /* 0x000ea4000c1e1900 */
[----:B--2---:R-:W-:-:S05]  /*04d0*/  IMAD.WIDE R18, R19, 0x4, R8 ;  /* 0x0000000413127825 */ /* 0x004fca00078e0208 */
[----:B------:R-:W2:Y:S04]  /*04e0*/  LDG.E R25, desc[UR8][R18.64] ;  /* 0x0000000812197981 */ /* 0x000ea8000c1e1900 */
[----:B--2---:R2:W-:Y:S04]  /*04f0*/  STG.E desc[UR8][R12.64+0x8], R25 ;  /* 0x000008190c007986 */ /* 0x0045e8000c101908 */
[----:B------:R-:W3:Y:S02]  /*0500*/  LDG.E R15, desc[UR8][R10.64+0xc] ;  /* 0x00000c080a0f7981 */ /* 0x000ee4000c1e1900 */
[----:B---3--:R-:W-:-:S05]  /*0510*/  IMAD.WIDE R14, R15, 0x4, R8 ;  /* 0x000000040f0e7825 */ /* 0x008fca00078e0208 */
[----:B0-----:R-:W3:Y:S04]  /*0520*/  LDG.E R21, desc[UR8][R14.64] ;  /* 0x000000080e157981 */ /* 0x001ee8000c1e1900 */
[----:B---3--:R0:W-:Y:S04]  /*0530*/  STG.E desc[UR8][R12.64+0xc], R21 ;  /* 0x00000c150c007986 */ /* 0x0081e8000c101908 */
[----:B------:R-:W3:Y:S02]  /*0540*/  LDG.E R27, desc[UR8][R10.64+0x10] ;  /* 0x000010080a1b7981 */ /* 0x000ee4000c1e1900 */
[----:B---3--:R-:W-:-:S05]  /*0550*/  IMAD.WIDE R16, R27, 0x4, R8 ;  /* 0x000000041b107825 */ /* 0x008fca00078e0208 */
[----:B-1----:R-:W3:Y:S04]  /*0560*/  LDG.E R23, desc[UR8][R16.64] ;  /* 0x0000000810177981 */ /* 0x002ee8000c1e1900 */
[----:B---3--:R1:W-:Y:S04]  /*0570*/  STG.E desc[UR8][R12.64+0x10], R23 ;  /* 0x000010170c007986 */ /* 0x0083e8000c101908 */
[----:B------:R-:W3:Y:S02]  /*0580*/  LDG.E R27, desc[UR8][R10.64+0x14] ;  /* 0x000014080a1b7981 */ /* 0x000ee4000c1e1900 */
[----:B---3--:R-:W-:-:S05]  /*0590*/  IMAD.WIDE R18, R27, 0x4, R8 ;  /* 0x000000041b127825 */ /* 0x008fca00078e0208 */
[----:B--2---:R-:W2:Y:S04]  /*05a0*/  LDG.E R25, desc[UR8][R18.64] ;  /* 0x0000000812197981 */ /* 0x004ea8000c1e1900 */
        /* <DEDUP_REMOVED lines=25> */
[----:B------:R-:W2:Y:S02]  /*0740*/  LDG.E R27, desc[UR8][R10.64+0x30] ;  /* 0x000030080a1b7981 */ /* 0x000ea4000c1e1900 */
[----:B--2---:R-:W-:-:S06]  /*0750*/  IMAD.WIDE R14, R27, 0x4, R8 ;  /* 0x000000041b0e7825 */ /* 0x004fcc00078e0208 */
[----:B------:R-:W2:Y:S04]  /*0760*/  LDG.E R15, desc[UR8][R14.64] ;  /* 0x000000080e0f7981 */ /* 0x000ea8000c1e1900 */
[----:B--2---:R1:W-:Y:S04]  /*0770*/  STG.E desc[UR8][R12.64+0x30], R15 ;  /* 0x0000300f0c007986 */ /* 0x0043e8000c101908 */
[----:B0-----:R-:W2:Y:S02]  /*0780*/  LDG.E R21, desc[UR8][R10.64+0x34] ;  /* 0x000034080a157981 */ /* 0x001ea4000c1e1900 */
[----:B--2---:R-:W-:-:S06]  /*0790*/  IMAD.WIDE R16, R21, 0x4, R8 ;  /* 0x0000000415107825 */ /* 0x004fcc00078e0208 */
[----:B------:R-:W2:Y:S04]  /*07a0*/  LDG.E R17, desc[UR8][R16.64] ;  /* 0x0000000810117981 */ /* 0x000ea8000c1e1900 */
[----:B--2---:R1:W-:Y:S04]  /*07b0*/  STG.E desc[UR8][R12.64+0x34], R17 ;  /* 0x000034110c007986 */ /* 0x0043e8000c101908 */
[----:B------:R-:W2:Y:S02]  /*07c0*/  LDG.E R21, desc[UR8][R10.64+0x38] ;  /* 0x000038080a157981 */ /* 0x000ea4000c1e1900 */
[----:B--2---:R-:W-:-:S06]  /*07d0*/  IMAD.WIDE R18, R21, 0x4, R8 ;  /* 0x0000000415127825 */ /* 0x004fcc00078e0208 */
[----:B------:R-:W2:Y:S04]  /*07e0*/  LDG.E R19, desc[UR8][R18.64] ;  /* 0x0000000812137981 */ /* 0x000ea8000c1e1900 */
[----:B--2---:R1:W-:Y:S04]  /*07f0*/  STG.E desc[UR8][R12.64+0x38], R19 ;  /* 0x000038130c007986 */ /* 0x0043e8000c101908 */
[----:B------:R-:W2:Y:S02]  /*0800*/  LDG.E R21, desc[UR8][R10.64+0x3c] ;  /* 0x00003c080a157981 */ /* 0x000ea4000c1e1900 */
[----:B--2---:R-:W-:-:S06]  /*0810*/  IMAD.WIDE R8, R21, 0x4, R8 ;  /* 0x0000000415087825 */ /* 0x004fcc00078e0208 */
[----:B------:R-:W2:Y:S01]  /*0820*/  LDG.E R9, desc[UR8][R8.64] ;  /* 0x0000000808097981 */ /* 0x000ea2000c1e1900 */
[----:B------:R-:W-:-:S06]  /*0830*/  UIADD3 UR4, UPT, UPT, UR4, 0x10, URZ ;  /* 0x0000001004047890 */ /* 0x000fcc000fffe0ff */
[----:B------:R-:W-:Y:S01]  /*0840*/  ISETP.NE.AND P0, PT, R7, UR4, PT ;  /* 0x0000000407007c0c */ /* 0x000fe2000bf05270 */
[----:B--2---:R1:W-:-:S12]  /*0850*/  STG.E desc[UR8][R12.64+0x3c], R9 ;  /* 0x00003c090c007986 */ /* 0x0043d8000c101908 */
[----:B------:R-:W-:Y:S05]  /*0860*/  @P0 BRA `(.L_x_81) ;  /* 0xfffffff800dc0947 */ /* 0x000fea000383ffff */
.L_x_80:
[----:B------:R-:W-:Y:S05]  /*0870*/  @!P1 BRA `(.L_x_82) ;  /* 0x00000004005c9947 */ /* 0x000fea0003800000 */
[----:B------:R-:W-:Y:S02]  /*0880*/  ISETP.GE.U32.AND P0, PT, R6, 0x8, PT ;  /* 0x000000080600780c */ /* 0x000fe40003f06070 */
[----:B------:R-:W-:-:S04]  /*0890*/  LOP3.LUT R20, R3, 0x7, RZ, 0xc0, !PT ;  /* 0x0000000703147812 */ /* 0x000fc800078ec0ff */
[----:B------:R-:W-:-:S07]  /*08a0*/  ISETP.NE.AND P1, PT, R20, RZ, PT ;  /* 0x000000ff1400720c */ /* 0x000fce0003f25270 */
[----:B------:R-:W-:Y:S06]  /*08b0*/  @!P0 BRA `(.L_x_83) ;  /* 0x00000000009c8947 */ /* 0x000fec0003800000 */
[----:B-----5:R-:W-:Y:S01]  /*08c0*/  IMAD R11, R0, R3, R7 ;  /* 0x00000003000b7224 */ /* 0x020fe200078e0207 */
[----:B-1----:R-:W0:Y:S03]  /*08d0*/  LDC.64 R8, c[0x0][0x390] ;  /* 0x0000e400ff087b82 */ /* 0x002e260000000a00 */
[----:B------:R-:W-:-:S05]  /*08e0*/  IMAD.WIDE R10, R11, 0x4, R4 ;  /* 0x000000040b0a7825 */ /* 0x000fca00078e0204 */
[----:B------:R-:W0:Y:S01]  /*08f0*/  LDG.E R15, desc[UR8][R10.64] ;  /* 0x000000080a0f7981 */ /* 0x000e22000c1e1900 */
[----:B------:R-:W1:Y:S01]  /*0900*/  LDC.64 R12, c[0x0][0x3a0] ;  /* 0x0000e800ff0c7b82 */ /* 0x000e620000000a00 */
[----:B------:R-:W-:Y:S01]  /*0910*/  IADD3 R17, PT, PT, R2, R7, RZ ;  /* 0x0000000702117210 */ /* 0x000fe20007ffe0ff */
        /* <DEDUP_REMOVED lines=11> */
[----:B--2---:R-:W-:Y:S04]  /*09d0*/  STG.E desc[UR8][R12.64+0x8], R25 ;  /* 0x000008190c007986 */ /* 0x004fe8000c101908 */
[----:B------:R-:W2:Y:S02]  /*09e0*/  LDG.E R15, desc[UR8][R10.64+0xc] ;  /* 0x00000c080a0f7981 */ /* 0x000ea4000c1e1900 */
[----:B--2---:R-:W-:-:S05]  /*09f0*/  IMAD.WIDE R14, R15, 0x4, R8 ;  /* 0x000000040f0e7825 */ /* 0x004fca00078e0208 */
[----:B0-----:R-:W2:Y:S04]  /*0a00*/  LDG.E R21, desc[UR8][R14.64] ;  /* 0x000000080e157981 */ /* 0x001ea8000c1e1900 */
[----:B--2---:R0:W-:Y:S04]  /*0a10*/  STG.E desc[UR8][R12.64+0xc], R21 ;  /* 0x00000c150c007986 */ /* 0x0041e8000c101908 */
[----:B------:R-:W2:Y:S02]  /*0a20*/  LDG.E R27, desc[UR8][R10.64+0x10] ;  /* 0x000010080a1b7981 */ /* 0x000ea4000c1e1900 */
[----:B--2---:R-:W-:-:S06]  /*0a30*/  IMAD.WIDE R16, R27, 0x4, R8 ;  /* 0x000000041b107825 */ /* 0x004fcc00078e0208 */
[----:B------:R-:W2:Y:S04]  /*0a40*/  LDG.E R17, desc[UR8][R16.64] ;  /* 0x0000000810117981 */ /* 0x000ea8000c1e1900 */
[----:B--2---:R2:W-:Y:S04]  /*0a50*/  STG.E desc[UR8][R12.64+0x10], R17 ;  /* 0x000010110c007986 */ /* 0x0045e8000c101908 */
[----:B-1----:R-:W3:Y:S02]  /*0a60*/  LDG.E R23, desc[UR8][R10.64+0x14] ;  /* 0x000014080a177981 */ /* 0x002ee4000c1e1900 */
[----:B---3--:R-:W-:-:S06]  /*0a70*/  IMAD.WIDE R18, R23, 0x4, R8 ;  /* 0x0000000417127825 */ /* 0x008fcc00078e0208 */
[----:B------:R-:W3:Y:S04]  /*0a80*/  LDG.E R19, desc[UR8][R18.64] ;  /* 0x0000000812137981 */ /* 0x000ee8000c1e1900 */
[----:B---3--:R2:W-:Y:S04]  /*0a90*/  STG.E desc[UR8][R12.64+0x14], R19 ;  /* 0x000014130c007986 */ /* 0x0085e8000c101908 */
[----:B------:R-:W3:Y:S02]  /*0aa0*/  LDG.E R23, desc[UR8][R10.64+0x18] ;  /* 0x000018080a177981 */ /* 0x000ee4000c1e1900 */
[----:B---3--:R-:W-:-:S06]  /*0ab0*/  IMAD.WIDE R14, R23, 0x4, R8 ;  /* 0x00000004170e7825 */ /* 0x008fcc00078e0208 */
[----:B------:R-:W3:Y:S04]  /*0ac0*/  LDG.E R15, desc[UR8][R14.64] ;  /* 0x000000080e0f7981 */ /* 0x000ee8000c1e1900 */
[----:B---3--:R2:W-:Y:S04]  /*0ad0*/  STG.E desc[UR8][R12.64+0x18], R15 ;  /* 0x0000180f0c007986 */ /* 0x0085e8000c101908 */
[----:B0-----:R-:W3:Y:S02]  /*0ae0*/  LDG.E R21, desc[UR8][R10.64+0x1c] ;  /* 0x00001c080a157981 */ /* 0x001ee4000c1e1900 */
[----:B---3--:R-:W-:-:S06]  /*0af0*/  IMAD.WIDE R8, R21, 0x4, R8 ;  /* 0x0000000415087825 */ /* 0x008fcc00078e0208 */
[----:B------:R-:W3:Y:S01]  /*0b00*/  LDG.E R9, desc[UR8][R8.64] ;  /* 0x0000000808097981 */ /* 0x000ee2000c1e1900 */
[----:B------:R-:W-:-:S03]  /*0b10*/  VIADD R7, R7, 0x8 ;  /* 0x0000000807077836 */ /* 0x000fc60000000000 */
[----:B---3--:R2:W-:Y:S04]  /*0b20*/  STG.E desc[UR8][R12.64+0x1c], R9 ;  /* 0x00001c090c007986 */ /* 0x0085e8000c101908 */
.L_x_83:
[----:B------:R-:W-:Y:S05]  /*0b30*/  @!P1 BRA `(.L_x_82) ;  /* 0x0000000000ac9947 */ /* 0x000fea0003800000 */
[----:B------:R-:W-:Y:S02]  /*0b40*/  ISETP.GE.U32.AND P0, PT, R20, 0x4, PT ;  /* 0x000000041400780c */ /* 0x000fe40003f06070 */
[----:B------:R-:W-:-:S04]  /*0b50*/  LOP3.LUT R6, R3, 0x3, RZ, 0xc0, !PT ;  /* 0x0000000303067812 */ /* 0x000fc800078ec0ff */
[----:B------:R-:W-:-:S07]  /*0b60*/  ISETP.NE.AND P1, PT, R6, RZ, PT ;  /* 0x000000ff0600720c */ /* 0x000fce0003f25270 */
[----:B------:R-:W-:Y:S06]  /*0b70*/  @!P0 BRA `(.L_x_84) ;  /* 0x00000000005c8947 */ /* 0x000fec0003800000 */
[----:B-----5:R-:W-:Y:S01]  /*0b80*/  IMAD R11, R0, R3, R7 ;  /* 0x00000003000b7224 */ /* 0x020fe200078e0207 */
[----:B-12---:R-:W0:Y:S03]  /*0b90*/  LDC.64 R8, c[0x0][0x390] ;  /* 0x0000e400ff087b82 */ /* 0x006e260000000a00 */
[----:B------:R-:W-:-:S05]  /*0ba0*/  IMAD.WIDE R10, R11, 0x4, R4 ;  /* 0x000000040b0a7825 */ /* 0x000fca00078e0204 */
[----:B------:R-:W0:Y:S01]  /*0bb0*/  LDG.E R15, desc[UR8][R10.64] ;  /* 0x000000080a0f7981 */ /* 0x000e22000c1e1900 */
[----:B------:R-:W1:Y:S01]  /*0bc0*/  LDC.64 R12, c[0x0][0x3a0] ;  /* 0x0000e800ff0c7b82 */ /* 0x000e620000000a00 */
[----:B------:R-:W-:Y:S01]  /*0bd0*/  IADD3 R17, PT, PT, R2, R7, RZ ;  /* 0x0000000702117210 */ /* 0x000fe20007ffe0ff */
[----:B0-----:R-:W-:-:S06]  /*0be0*/  IMAD.WIDE R14, R15, 0x4, R8 ;  /* 0x000000040f0e7825 */ /* 0x001fcc00078e0208 */
[----:B------:R-:W2:Y:S01]  /*0bf0*/  LDG.E R15, desc[UR8][R14.64] ;  /* 0x000000080e0f7981 */ /* 0x000ea2000c1e1900 */
[----:B-1----:R-:W-:-:S05]  /*0c00*/  IMAD.WIDE R12, R17, 0x4, R12 ;  /* 0x00000004110c7825 */ /* 0x002fca00078e020c */
[----:B--2---:R0:W-:Y:S04]  /*0c10*/  STG.E desc[UR8][R12.64], R15 ;  /* 0x0000000f0c007986 */ /* 0x0041e8000c101908 */
[----:B------:R-:W2:Y:S02]  /*0c20*/  LDG.E R17, desc[UR8][R10.64+0x4] ;  /* 0x000004080a117981 */ /* 0x000ea4000c1e1900 */
        /* <DEDUP_REMOVED lines=10> */
[----:B------:R-:W-:-:S03]  /*0cd0*/  VIADD R7, R7, 0x4 ;  /* 0x0000000407077836 */ /* 0x000fc60000000000 */
[----:B--2---:R0:W-:Y:S04]  /*0ce0*/  STG.E desc[UR8][R12.64+0xc], R9 ;  /* 0x00000c090c007986 */ /* 0x0041e8000c101908 */
.L_x_84:
[----:B------:R-:W-:Y:S05]  /*0cf0*/  @!P1 BRA `(.L_x_82) ;  /* 0x00000000003c9947 */ /* 0x000fea0003800000 */
[----:B------:R-:W3:Y:S01]  /*0d00*/  LDC.64 R10, c[0x0][0x3a0] ;  /* 0x0000e800ff0a7b82 */ /* 0x000ee20000000a00 */
[----:B------:R-:W-:-:S07]  /*0d10*/  UMOV UR4, URZ ;  /* 0x000000ff00047c82 */ /* 0x000fce0008000000 */
[----:B012---:R-:W0:Y:S02]  /*0d20*/  LDC.64 R8, c[0x0][0x390] ;  /* 0x0000e400ff087b82 */ /* 0x007e240000000a00 */
.L_x_85:
[----:B-----5:R-:W-:-:S04]  /*0d30*/  IMAD R13, R0, R3, R7 ;  /* 0x00000003000d7224 */ /* 0x020fc800078e0207 */
[----:B------:R-:W-:-:S06]  /*0d40*/  IMAD.WIDE R12, R13, 0x4, R4 ;  /* 0x000000040d0c7825 */ /* 0x000fcc00078e0204 */
[----:B------:R-:W0:Y:S01]  /*0d50*/  LDG.E R13, desc[UR8][R12.64] ;  /* 0x000000080c0d7981 */ /* 0x000e22000c1e1900 */
[----:B----4-:R-:W-:Y:S01]  /*0d60*/  IADD3 R17, PT, PT, R2, R7, RZ ;  /* 0x0000000702117210 */ /* 0x010fe20007ffe0ff */
[----:B0-----:R-:W-:-:S06]  /*0d70*/  IMAD.WIDE R14, R13, 0x4, R8 ;  /* 0x000000040d0e7825 */ /* 0x001fcc00078e0208 */
[----:B------:R-:W2:Y:S01]  /*0d80*/  LDG.E R15, desc[UR8][R14.64] ;  /* 0x000000080e0f7981 */ /* 0x000ea2000c1e1900 */
[----:B---3--:R-:W-:Y:S01]  /*0d90*/  IMAD.WIDE R16, R17, 0x4, R10 ;  /* 0x0000000411107825 */ /* 0x008fe200078e020a */
[----:B------:R-:W-:-:S03]  /*0da0*/  UIADD3 UR4, UPT, UPT, UR4, 0x1, URZ ;  /* 0x0000000104047890 */ /* 0x000fc6000fffe0ff */
[----:B------:R-:W-:-:S03]  /*0db0*/  VIADD R7, R7, 0x1 ;  /* 0x0000000107077836 */ /* 0x000fc60000000000 */
[----:B------:R-:W-:Y:S01]  /*0dc0*/  ISETP.NE.AND P0, PT, R6, UR4, PT ;  /* 0x0000000406007c0c */ /* 0x000fe2000bf05270 */
[----:B--2---:R4:W-:-:S12]  /*0dd0*/  STG.E desc[UR8][R16.64], R15 ;  /* 0x0000000f10007986 */ /* 0x0049d8000c101908 */
[----:B------:R-:W-:Y:S05]  /*0de0*/  @P0 BRA `(.L_x_85) ;  /* 0xfffffffc00d00947 */ /* 0x000fea000383ffff */
.L_x_82:
[----:B------:R-:W-:-:S13]  /*0df0*/  ISETP.NE.AND P0, PT, R3, 0x1, PT ;  /* 0x000000010300780c */ /* 0x000fda0003f05270 */
[----:B------:R-:W-:Y:S05]  /*0e00*/  @!P0 BRA `(.L_x_79) ;  /* 0x0000000400f88947 */ /* 0x000fea0003800000 */
[C---:B------:R-:W-:Y:S01]  /*0e10*/  IADD3 R10, PT, PT, R3.reuse, 0x7, RZ ;  /* 0x00000007030a7810 */ /* 0x040fe20007ffe0ff */
[----:B------:R-:W3:Y:S01]  /*0e20*/  LDCU.64 UR6, c[0x0][0x3a0] ;  /* 0x00007400ff0677ac */ /* 0x000ee20008000a00 */
[C---:B------:R-:W-:Y:S01]  /*0e30*/  VIADD R5, R3.reuse, 0xfffffffe ;  /* 0xfffffffe03057836 */ /* 0x040fe20000000000 */
[C---:B------:R-:W-:Y:S02]  /*0e40*/  IADD3 R11, PT, PT, R3.reuse, 0x3, RZ ;  /* 0x00000003030b7810 */ /* 0x040fe40007ffe0ff */
[----:B------:R-:W-:Y:S01]  /*0e50*/  LOP3.LUT R4, R10, 0x7, RZ, 0xc0, !PT ;  /* 0x000000070a047812 */ /* 0x000fe200078ec0ff */
[----:B------:R-:W-:Y:S01]  /*0e60*/  UMOV UR4, URZ ;  /* 0x000000ff00047c82 */ /* 0x000fe20008000000 */
[----:B------:R-:W-:Y:S02]  /*0e70*/  IADD3 R3, PT, PT, R3, -0x1, RZ ;  /* 0xffffffff03037810 */ /* 0x000fe40007ffe0ff */
[----:B------:R-:W-:Y:S01]  /*0e80*/  ISETP.GE.U32.AND P0, PT, R5, 0x7, PT ;  /* 0x000000070500780c */ /* 0x000fe20003f06070 */
[----:B------:R-:W-:Y:S01]  /*0e90*/  VIADD R4, R4, 0xffffffff ;  /* 0xffffffff04047836 */ /* 0x000fe20000000000 */
[----:B------:R-:W-:-:S04]  /*0ea0*/  LOP3.LUT R5, R11, 0x3, RZ, 0xc0, !PT ;  /* 0x000000030b057812 */ /* 0x000fc800078ec0ff */
[----:B------:R-:W-:Y:S02]  /*0eb0*/  ISETP.GE.U32.AND P2, PT, R4, 0x3, PT ;  /* 0x000000030400780c */ /* 0x000fe40003f46070 */
[----:B------:R-:W-:Y:S01]  /*0ec0*/  LOP3.LUT R4, R3, 0xfffffff8, RZ, 0xc0, !PT ;  /* 0xfffffff803047812 */ /* 0x000fe200078ec0ff */
[----:B---3--:R-:W-:Y:S01]  /*0ed0*/  UIADD3 UR5, UP0, UPT, UR6, 0x10, URZ ;  /* 0x0000001006057890 */ /* 0x008fe2000ff1e0ff */
[----:B------:R-:W-:-:S03]  /*0ee0*/  ISETP.NE.AND P1, PT, R5, 0x1, PT ;  /* 0x000000010500780c */ /* 0x000fc60003f25270 */
[----:B------:R-:W-:Y:S01]  /*0ef0*/  IMAD.MOV R5, RZ, RZ, -R4 ;  /* 0x000000ffff057224 */ /* 0x000fe200078e0a04 */
[----:B------:R-:W-:-:S12]  /*0f00*/  UIADD3.X UR6, UPT, UPT, URZ, UR7, URZ, UP0, !UPT ;  /* 0x00000007ff067290 */ /* 0x000fd800087fe4ff */
.L_x_91:
[----:B------:R-:W3:Y:S01]  /*0f10*/  LDCU UR7, c[0x0][0x3bc] ;  /* 0x00007780ff0777ac */ /* 0x000ee20008000800 */
[----:B012---:R-:W-:Y:S01]  /*0f20*/  HFMA2 R9, -RZ, RZ, 0, 0 ;  /* 0x00000000ff097431 */ /* 0x007fe200000001ff */
[----:B------:R-:W-:-:S04]  /*0f30*/  UIADD3 UR4, UPT, UPT, UR4, 0x1, URZ ;  /* 0x0000000104047890 */ /* 0x000fc8000fffe0ff */
[----:B---3--:R-:W-:Y:S01]  /*0f40*/  UISETP.NE.AND UP0, UPT, UR4, UR7, UPT ;  /* 0x000000070400728c */ /* 0x008fe2000bf05270 */
[----:B------:R-:W-:Y:S10]  /*0f50*/  @!P0 BRA `(.L_x_86) ;  /* 0x0000000000c88947 */ /* 0x000ff40003800000 */
[----:B------:R-:W-:Y:S01]  /*0f60*/  IMAD.MOV.U32 R9, RZ, RZ, R2 ;  /* 0x000000ffff097224 */ /* 0x000fe200078e0002 */
[----:B------:R-:W-:-:S07]  /*0f70*/  MOV R8, R5 ;  /* 0x0000000500087202 */ /* 0x000fce0000000f00 */
.L_x_87:
[----:B-1----:R-:W-:Y:S01]  /*0f80*/  MOV R7, UR6 ;  /* 0x0000000600077c02 */ /* 0x002fe20008000f00 */
[----:B------:R-:W-:-:S04]  /*0f90*/  IMAD.U32 R6, RZ, RZ, UR5 ;  /* 0x00000005ff067e24 */ /* 0x000fc8000f8e00ff */
[----:B------:R-:W-:-:S05]  /*0fa0*/  IMAD.WIDE R6, R9, 0x4, R6 ;  /* 0x0000000409067825 */ /* 0x000fca00078e0206 */
[----:B------:R-:W2:Y:S04]  /*0fb0*/  LDG.E R12, desc[UR8][R6.64+-0x10] ;  /* 0xfffff008060c7981 */ /* 0x000ea8000c1e1900 */
[----:B------:R-:W2:Y:S04]  /*0fc0*/  LDG.E R13, desc[UR8][R6.64+-0xc] ;  /* 0xfffff408060d7981 */ /* 0x000ea8000c1e1900 */
[----:B----4-:R-:W3:Y:S04]  /*0fd0*/  LDG.E R15, desc[UR8][R6.64+-0x8] ;  /* 0xfffff808060f7981 */ /* 0x010ee8000c1e1900 */
[----:B------:R-:W4:Y:S04]  /*0fe0*/  LDG.E R17, desc[UR8][R6.64+-0x4] ;  /* 0xfffffc0806117981 */ /* 0x000f28000c1e1900 */
[----:B------:R-:W4:Y:S04]  /*0ff0*/  LDG.E R19, desc[UR8][R6.64] ;  /* 0x0000000806137981 */ /* 0x000f28000c1e1900 */
[----:B------:R-:W4:Y:S04]  /*1000*/  LDG.E R21, desc[UR8][R6.64+0x4] ;  /* 0x0000040806157981 */ /* 0x000f28000c1e1900 */
[----:B------:R-:W4:Y:S04]  /*1010*/  LDG.E R23, desc[UR8][R6.64+0x8] ;  /* 0x0000080806177981 */ /* 0x000f28000c1e1900 */
[----:B------:R-:W4:Y:S04]  /*1020*/  LDG.E R25, desc[UR8][R6.64+0xc] ;  /* 0x00000c0806197981 */ /* 0x000f28000c1e1900 */
[----:B------:R-:W4:Y:S01]  /*1030*/  LDG.E R14, desc[UR8][R6.64+0x10] ;  /* 0x00001008060e7981 */ /* 0x000f22000c1e1900 */
[----:B------:R-:W-:Y:S01]  /*1040*/  IADD3 R8, PT, PT, R8, 0x8, RZ ;  /* 0x0000000808087810 */ /* 0x000fe20007ffe0ff */
[----:B------:R-:W-:Y:S01]  /*1050*/  VIADD R9, R9, 0x8 ;  /* 0x0000000809097836 */ /* 0x000fe20000000000 */
[----:B--2---:R-:W-:-:S13]  /*1060*/  FSETP.GT.AND P3, PT, R12, R13, PT ;  /* 0x0000000d0c00720b */ /* 0x004fda0003f64000 */
[----:B------:R0:W-:Y:S04]  /*1070*/  @P3 STG.E desc[UR8][R6.64+-0x10], R13 ;  /* 0xfffff00d06003986 */ /* 0x0001e8000c101908 */
[----:B------:R-:W-:Y:S01]  /*1080*/  @P3 STG.E desc[UR8][R6.64+-0xc], R12 ;  /* 0xfffff40c06003986 */ /* 0x000fe2000c101908 */
[----:B0-----:R-:W-:-:S05]  /*1090*/  @P3 IMAD.MOV.U32 R13, RZ, RZ, R12 ;  /* 0x000000ffff0d3224 */ /* 0x001fca00078e000c */
[----:B---3--:R-:W-:-:S13]  /*10a0*/  FSETP.GT.AND P4, PT, R13, R15, PT ;  /* 0x0000000f0d00720b */ /* 0x008fda0003f84000 */
[----:B------:R0:W-:Y:S04]  /*10b0*/  @P4 STG.E desc[UR8][R6.64+-0xc], R15 ;  /* 0xfffff40f06004986 */ /* 0x0001e8000c101908 */
[----:B------:R-:W-:Y:S01]  /*10c0*/  @P4 STG.E desc[UR8][R6.64+-0x8], R13 ;  /* 0xfffff80d06004986 */ /* 0x000fe2000c101908 */
[----:B0-----:R-:W-:-:S04]  /*10d0*/  @P4 MOV R15, R13 ;  /* 0x0000000d000f4202 */ /* 0x001fc80000000f00 */
[----:B----4-:R-:W-:-:S13]  /*10e0*/  FSETP.GT.AND P3, PT, R15, R17, PT ;  /* 0x000000110f00720b */ /* 0x010fda0003f64000 */
[----:B------:R0:W-:Y:S04]  /*10f0*/  @P3 STG.E desc[UR8][R6.64+-0x8], R17 ;  /* 0xfffff81106003986 */ /* 0x0001e8000c101908 */
[----:B------:R-:W-:Y:S01]  /*1100*/  @P3 STG.E desc[UR8][R6.64+-0x4], R15 ;  /* 0xfffffc0f06003986 */ /* 0x000fe2000c101908 */
[----:B0-----:R-:W-:-:S05]  /*1110*/  @P3 IMAD.MOV.U32 R17, RZ, RZ, R15 ;  /* 0x000000ffff113224 */ /* 0x001fca00078e000f */
[----:B------:R-:W-:-:S13]  /*1120*/  FSETP.GT.AND P4, PT, R17, R19, PT ;  /* 0x000000131100720b */ /* 0x000fda0003f84000 */
[----:B------:R0:W-:Y:S04]  /*1130*/  @P4 STG.E desc[UR8][R6.64+-0x4], R19 ;  /* 0xfffffc1306004986 */ /* 0x0001e8000c101908 */
[----:B------:R-:W-:Y:S01]  /*1140*/  @P4 STG.E desc[UR8][R6.64], R17 ;  /* 0x0000001106004986 */ /* 0x000fe2000c101908 */
[----:B0-----:R-:W-:-:S04]  /*1150*/  @P4 MOV R19, R17 ;  /* 0x0000001100134202 */ /* 0x001fc80000000f00 */
[----:B------:R-:W-:-:S13]  /*1160*/  FSETP.GT.AND P3, PT, R19, R21, PT ;  /* 0x000000151300720b */ /* 0x000fda0003f64000 */
        /* <DEDUP_REMOVED lines=9> */
[----:B------:R1:W-:Y:S01]  /*1200*/  @P3 STG.E desc[UR8][R6.64+0xc], R23 ;  /* 0x00000c1706003986 */ /* 0x0003e2000c101908 */
[----:B0-----:R-:W-:Y:S01]  /*1210*/  @P3 IMAD.MOV.U32 R25, RZ, RZ, R23 ;  /* 0x000000ffff193224 */ /* 0x001fe200078e0017 */
[----:B------:R-:W-:-:S04]  /*1220*/  ISETP.NE.AND P3, PT, R8, RZ, PT ;  /* 0x000000ff0800720c */ /* 0x000fc80003f65270 */
[----:B------:R-:W-:-:S13]  /*1230*/  FSETP.GT.AND P4, PT, R25, R14, PT ;  /* 0x0000000e1900720b */ /* 0x000fda0003f84000 */
[----:B------:R1:W-:Y:S04]  /*1240*/  @P4 STG.E desc[UR8][R6.64+0x10], R25 ;  /* 0x0000101906004986 */ /* 0x0003e8000c101908 */
[----:B------:R1:W-:Y:S01]  /*1250*/  @P4 STG.E desc[UR8][R6.64+0xc], R14 ;  /* 0x00000c0e06004986 */ /* 0x0003e2000c101908 */
[----:B------:R-:W-:Y:S05]  /*1260*/  @P3 BRA `(.L_x_87) ;  /* 0xfffffffc00443947 */ /* 0x000fea000383ffff */
[----:B------:R-:W-:-:S07]  /*1270*/  MOV R9, R4 ;  /* 0x0000000400097202 */ /* 0x000fce0000000f00 */
.L_x_86:
[----:B------:R-:W-:-:S13]  /*1280*/  LOP3.LUT P3, RZ, R3, 0x7, RZ, 0xc0, !PT ;  /* 0x0000000703ff7812 */ /* 0x000fda000786c0ff */
[----:B------:R-:W-:Y:S05]  /*1290*/  @!P3 BRA `(.L_x_88) ;  /* 0x0000000000d0b947 */ /* 0x000fea0003800000 */
[----:B------:R-:W-:Y:S01]  /*12a0*/  LOP3.LUT P3, RZ, R10, 0x3, RZ, 0xc0, !PT ;  /* 0x000000030aff7812 */ /* 0x000fe2000786c0ff */
[----:B------:R-:W-:-:S12]  /*12b0*/  @!P2 BRA `(.L_x_89) ;  /* 0x000000000060a947 */ /* 0x000fd80003800000 */
[----:B-1----:R-:W0:Y:S01]  /*12c0*/  LDC.64 R6, c[0x0][0x3a0] ;  /* 0x0000e800ff067b82 */ /* 0x002e220000000a00 */
[----:B------:R-:W-:-:S04]  /*12d0*/  IMAD.IADD R13, R2, 0x1, R9 ;  /* 0x00000001020d7824 */ /* 0x000fc800078e0209 */
[----:B0-----:R-:W-:-:S05]  /*12e0*/  IMAD.WIDE R6, R13, 0x4, R6 ;  /* 0x000000040d067825 */ /* 0x001fca00078e0206 */
[----:B------:R-:W2:Y:S04]  /*12f0*/  LDG.E R8, desc[UR8][R6.64] ;  /* 0x0000000806087981 */ /* 0x000ea8000c1e1900 */
[----:B------:R-:W2:Y:S04]  /*1300*/  LDG.E R13, desc[UR8][R6.64+0x4] ;  /* 0x00000408060d7981 */ /* 0x000ea8000c1e1900 */
[----:B----4-:R-:W3:Y:S04]  /*1310*/  LDG.E R15, desc[UR8][R6.64+0x8] ;  /* 0x00000808060f7981 */ /* 0x010ee8000c1e1900 */
[----:B------:R-:W4:Y:S04]  /*1320*/  LDG.E R17, desc[UR8][R6.64+0xc] ;  /* 0x00000c0806117981 */ /* 0x000f28000c1e1900 */
[----:B------:R-:W4:Y:S01]  /*1330*/  LDG.E R12, desc[UR8][R6.64+0x10] ;  /* 0x00001008060c7981 */ /* 0x000f22000c1e1900 */
[----:B------:R-:W-:Y:S01]  /*1340*/  VIADD R9, R9, 0x4 ;  /* 0x0000000409097836 */ /* 0x000fe20000000000 */
[----:B--2---:R-:W-:-:S13]  /*1350*/  FSETP.GT.AND P5, PT, R8, R13, PT ;  /* 0x0000000d0800720b */ /* 0x004fda0003fa4000 */
[----:B------:R0:W-:Y:S04]  /*1360*/  @P5 STG.E desc[UR8][R6.64], R13 ;  /* 0x0000000d06005986 */ /* 0x0001e8000c101908 */
[----:B------:R-:W-:Y:S01]  /*1370*/  @P5 STG.E desc[UR8][R6.64+0x4], R8 ;  /* 0x0000040806005986 */ /* 0x000fe2000c101908 */
[----:B0-----:R-:W-:-:S04]  /*1380*/  @P5 MOV R13, R8 ;  /* 0x00000008000d5202 */ /* 0x001fc80000000f00 */
[----:B---3--:R-:W-:-:S13]  /*1390*/  FSETP.GT.AND P4, PT, R13, R15, PT ;  /* 0x0000000f0d00720b */ /* 0x008fda0003f84000 */
[----:B------:R0:W-:Y:S04]  /*13a0*/  @P4 STG.E desc[UR8][R6.64+0x4], R15 ;  /* 0x0000040f06004986 */ /* 0x0001e8000c101908 */
[----:B------:R-:W-:Y:S01]  /*13b0*/  @P4 STG.E desc[UR8][R6.64+0x8], R13 ;  /* 0x0000080d06004986 */ /* 0x000fe2000c101908 */
[----:B0-----:R-:W-:-:S05]  /*13c0*/  @P4 IMAD.MOV.U32 R15, RZ, RZ, R13 ;  /* 0x000000ffff0f4224 */ /* 0x001fca00078e000d */
[----:B----4-:R-:W-:-:S13]  /*13d0*/  FSETP.GT.AND P5, PT, R15, R17, PT ;  /* 0x000000110f00720b */ /* 0x010fda0003fa4000 */
[----:B------:R0:W-:Y:S04]  /*13e0*/  @P5 STG.E desc[UR8][R6.64+0x8], R17 ;  /* 0x0000081106005986 */ /* 0x0001e8000c101908 */
[----:B------:R2:W-:Y:S01]  /*13f0*/  @P5 STG.E desc[UR8][R6.64+0xc], R15 ;  /* 0x00000c0f06005986 */ /* 0x0005e2000c101908 */
[----:B0-----:R-:W-:-:S04]  /*1400*/  @P5 MOV R17, R15 ;  /* 0x0000000f00115202 */ /* 0x001fc80000000f00 */
[----:B------:R-:W-:-:S13]  /*1410*/  FSETP.GT.AND P4, PT, R17, R12, PT ;  /* 0x0000000c1100720b */ /* 0x000fda0003f84000 */
[----:B------:R2:W-:Y:S04]  /*1420*/  @P4 STG.E desc[UR8][R6.64+0x10], R17 ;  /* 0x0000101106004986 */ /* 0x0005e8000c101908 */
[----:B------:R2:W-:Y:S02]  /*1430*/  @P4 STG.E desc[UR8][R6.64+0xc], R12 ;  /* 0x00000c0c06004986 */ /* 0x0005e4000c101908 */
.L_x_89:
[----:B------:R-:W-:Y:S05]  /*1440*/  @!P3 BRA `(.L_x_88) ;  /* 0x000000000064b947 */ /* 0x000fea0003800000 */
[----:B------:R-:W-:Y:S01]  /*1450*/  LOP3.LUT P5, RZ, R11, 0x1, RZ, 0xc0, !PT ;  /* 0x000000010bff7812 */ /* 0x000fe200078ac0ff */
[----:B------:R-:W-:-:S12]  /*1460*/  @!P1 BRA `(.L_x_90) ;  /* 0x0000000000389947 */ /* 0x000fd80003800000 */
[----:B-12---:R-:W0:Y:S01]  /*1470*/  LDC.64 R6, c[0x0][0x3a0] ;  /* 0x0000e800ff067b82 */ /* 0x006e220000000a00 */
[----:B------:R-:W-:-:S05]  /*1480*/  IADD3 R13, PT, PT, R2, R9, RZ ;  /* 0x00000009020d7210 */ /* 0x000fca0007ffe0ff */
[----:B0-----:R-:W-:-:S05]  /*1490*/  IMAD.WIDE R6, R13, 0x4, R6 ;  /* 0x000000040d067825 */ /* 0x001fca00078e0206 */
[----:B------:R-:W2:Y:S04]  /*14a0*/  LDG.E R8, desc[UR8][R6.64] ;  /* 0x0000000806087981 */ /* 0x000ea8000c1e1900 */
[----:B------:R-:W2:Y:S04]  /*14b0*/  LDG.E R13, desc[UR8][R6.64+0x4] ;  /* 0x00000408060d7981 */ /* 0x000ea8000c1e1900 */
[----:B------:R-:W3:Y:S01]  /*14c0*/  LDG.E R12, desc[UR8][R6.64+0x8] ;  /* 0x00000808060c7981 */ /* 0x000ee2000c1e1900 */
[----:B------:R-:W-:Y:S02]  /*14d0*/  IADD3 R9, PT, PT, R9, 0x2, RZ ;  /* 0x0000000209097810 */ /* 0x000fe40007ffe0ff */
[----:B--2---:R-:W-:-:S13]  /*14e0*/  FSETP.GT.AND P3, PT, R8, R13, PT ;  /* 0x0000000d0800720b */ /* 0x004fda0003f64000 */
[----:B------:R0:W-:Y:S04]  /*14f0*/  @P3 STG.E desc[UR8][R6.64], R13 ;  /* 0x0000000d06003986 */ /* 0x0001e8000c101908 */
[----:B------:R1:W-:Y:S01]  /*1500*/  @P3 STG.E desc[UR8][R6.64+0x4], R8 ;  /* 0x0000040806003986 */ /* 0x0003e2000c101908 */
[----:B0-----:R-:W-:-:S05]  /*1510*/  @P3 IMAD.MOV.U32 R13, RZ, RZ, R8 ;  /* 0x000000ffff0d3224 */ /* 0x001fca00078e0008 */
[----:B---3--:R-:W-:-:S13]  /*1520*/  FSETP.GT.AND P4, PT, R13, R12, PT ;  /* 0x0000000c0d00720b */ /* 0x008fda0003f84000 */
[----:B------:R1:W-:Y:S04]  /*1530*/  @P4 STG.E desc[UR8][R6.64+0x8], R13 ;  /* 0x0000080d06004986 */ /* 0x0003e8000c101908 */
[----:B------:R1:W-:Y:S02]  /*1540*/  @P4 STG.E desc[UR8][R6.64+0x4], R12 ;  /* 0x0000040c06004986 */ /* 0x0003e4000c101908 */
.L_x_90:
[----:B------:R-:W-:Y:S05]  /*1550*/  @!P5 BRA `(.L_x_88) ;  /* 0x000000000020d947 */ /* 0x000fea0003800000 */
[----:B-12---:R-:W0:Y:S01]  /*1560*/  LDC.64 R6, c[0x0][0x3a0] ;  /* 0x0000e800ff067b82 */ /* 0x006e220000000a00 */
[----:B------:R-:W-:-:S04]  /*1570*/  IMAD.IADD R9, R2, 0x1, R9 ;  /* 0x0000000102097824 */ /* 0x000fc800078e0209 */
[----:B0-----:R-:W-:-:S05]  /*1580*/  IMAD.WIDE R6, R9, 0x4, R6 ;  /* 0x0000000409067825 */ /* 0x001fca00078e0206 */
[----:B------:R-:W2:Y:S04]  /*1590*/  LDG.E R9, desc[UR8][R6.64] ;  /* 0x0000000806097981 */ /* 0x000ea8000c1e1900 */
[----:B------:R-:W2:Y:S02]  /*15a0*/  LDG.E R8, desc[UR8][R6.64+0x4] ;  /* 0x0000040806087981 */ /* 0x000ea4000c1e1900 */
[----:B--2---:R-:W-:-:S13]  /*15b0*/  FSETP.GT.AND P3, PT, R9, R8, PT ;  /* 0x000000080900720b */ /* 0x004fda0003f64000 */
[----:B------:R0:W-:Y:S04]  /*15c0*/  @P3 STG.E desc[UR8][R6.64+0x4], R9 ;  /* 0x0000040906003986 */ /* 0x0001e8000c101908 */
[----:B------:R0:W-:Y:S02]  /*15d0*/  @P3 STG.E desc[UR8][R6.64], R8 ;  /* 0x0000000806003986 */ /* 0x0001e4000c101908 */
.L_x_88:
[----:B------:R-:W-:Y:S05]  /*15e0*/  BRA.U UP0, `(.L_x_91) ;  /* 0xfffffff900487547 */ /* 0x000fea000b83ffff */
.L_x_79:
[----:B------:R-:W3:Y:S01]  /*15f0*/  LDC.64 R4, c[0x0][0x3a0] ;  /* 0x0000e800ff047b82 */ /* 0x000ee20000000a00 */
[----:B------:R-:W4:Y:S01]  /*1600*/  LDCU UR4, c[0x0][0x3bc] ;  /* 0x00007780ff0477ac */ /* 0x000f220008000800 */
[----:B---3--:R-:W-:-:S05]  /*1610*/  IMAD.WIDE R2, R2, 0x4, R4 ;  /* 0x0000000402027825 */ /* 0x008fca00078e0204 */
[----:B012---:R0:W5:Y:S01]  /*1620*/  LDG.E R6, desc[UR8][R2.64] ;  /* 0x0000000802067981 */ /* 0x007162000c1e1900 */
[----:B----4-:R-:W-:Y:S01]  /*1630*/  UISETP.GE.AND UP0, UPT, UR4, 0x2, UPT ;  /* 0x000000020400788c */ /* 0x010fe2000bf06270 */
[----:B------:R-:W-:-:S08]  /*1640*/  HFMA2 R7, -RZ, RZ, 1.875, 0 ;  /* 0x3f800000ff077431 */ /* 0x000fd000000001ff */
[----:B0-----:R-:W-:Y:S05]  /*1650*/  BRA.U !UP0, `(.L_x_92) ;  /* 0x00000005085c7547 */ /* 0x001fea000b800000 */
[----:B------:R-:W-:Y:S01]  /*1660*/  UIADD3 UR5, UPT, UPT, UR4, -0x1, URZ ;  /* 0xffffffff04057890 */ /* 0x000fe2000fffe0ff */
[----:B------:R-:W-:Y:S01]  /*1670*/  IMAD.MOV.U32 R7, RZ, RZ, 0x3f800000 ;  /* 0x3f800000ff077424 */ /* 0x000fe200078e00ff */
[----:B------:R-:W-:Y:S01]  /*1680*/  UIADD3 UR4, UPT, UPT, UR4, -0x2, URZ ;  /* 0xfffffffe04047890 */ /* 0x000fe2000fffe0ff */
[----:B------:R-:W-:Y:S01]  /*1690*/  MOV R9, 0x1 ;  /* 0x0000000100097802 */ /* 0x000fe20000000f00 */
[----:B------:R-:W-:Y:S01]  /*16a0*/  IMAD.MOV.U32 R8, RZ, RZ, 0x3f800000 ;  /* 0x3f800000ff087424 */ /* 0x000fe200078e00ff */
[----:B------:R-:W-:Y:S02]  /*16b0*/  ULOP3.LUT UR6, UR5, 0x3, URZ, 0xc0, !UPT ;  /* 0x0000000305067892 */ /* 0x000fe4000f8ec0ff */
[----:B------:R-:W-:-:S09]  /*16c0*/  UISETP.GE.U32.AND UP0, UPT, UR4, 0x3, UPT ;  /* 0x000000030400788c */ /* 0x000fd2000bf06070 */
[----:B------:R-:W-:Y:S05]  /*16d0*/  BRA.U !UP0, `(.L_x_93) ;  /* 0x0000000108e87547 */ /* 0x000fea000b800000 */
[----:B------:R-:W-:Y:S01]  /*16e0*/  IADD3 R4, P0, PT, R2, 0x8, RZ ;  /* 0x0000000802047810 */ /* 0x000fe20007f1e0ff */
[----:B------:R-:W-:Y:S01]  /*16f0*/  HFMA2 R9, -RZ, RZ, 0, 0 ;  /* 0x00000000ff097431 */ /* 0x000fe200000001ff */
[----:B------:R-:W-:Y:S01]  /*1700*/  ULOP3.LUT UR4, UR5, 0xfffffffc, URZ, 0xc0, !UPT ;  /* 0xfffffffc05047892 */ /* 0x000fe2000f8ec0ff */
[----:B------:R-:W-:Y:S02]  /*1710*/  MOV R7, 0x3f800000 ;  /* 0x3f80000000077802 */ /* 0x000fe40000000f00 */
[----:B------:R-:W-:Y:S01]  /*1720*/  IMAD.X R5, RZ, RZ, R3, P0 ;  /* 0x000000ffff057224 */ /* 0x000fe200000e0603 */
[----:B------:R-:W-:-:S12]  /*1730*/  UIADD3 UR4, UPT, UPT, -UR4, URZ, URZ ;  /* 0x000000ff04047290 */ /* 0x000fd8000fffe1ff */
.L_x_102:
[----:B------:R-:W2:Y:S04]  /*1740*/  LDG.E R14, desc[UR8][R4.64+-0x4] ;  /* 0xfffffc08040e7981 */ /* 0x000ea8000c1e1900 */
[----:B------:R-:W2:Y:S04]  /*1750*/  LDG.E R15, desc[UR8][R4.64+-0x8] ;  /* 0xfffff808040f7981 */ /* 0x000ea8000c1e1900 */
[----:B------:R-:W3:Y:S04]  /*1760*/  LDG.E R17, desc[UR8][R4.64] ;  /* 0x0000000804117981 */ /* 0x000ee8000c1e1900 */
[----:B------:R-:W4:Y:S04]  /*1770*/  LDG.E R16, desc[UR8][R4.64+0x4] ;  /* 0x0000040804107981 */ /* 0x000f28000c1e1900 */
[----:B------:R-:W4:Y:S01]  /*1780*/  LDG.E R13, desc[UR8][R4.64+0x8] ;  /* 0x00000808040d7981 */ /* 0x000f22000c1e1900 */
[----:B------:R-:W-:Y:S01]  /*1790*/  UIADD3 UR4, UPT, UPT, UR4, 0x4, URZ ;  /* 0x0000000404047890 */ /* 0x000fe2000fffe0ff */
[----:B------:R-:W-:Y:S03]  /*17a0*/  BSSY.RECONVERGENT B0, `(.L_x_94) ;  /* 0x0000010000007945 */ /* 0x000fe60003800200 */
[----:B------:R-:W-:Y:S01]  /*17b0*/  UISETP.NE.AND UP0, UPT, UR4, URZ, UPT ;  /* 0x000000ff0400728c */ /* 0x000fe2000bf05270 */
[C---:B--2---:R-:W-:Y:S01]  /*17c0*/  FADD R10, R14.reuse, -R15 ;  /* 0x8000000f0e0a7221 */ /* 0x044fe20000000000 */
[----:B---3--:R-:W-:-:S04]  /*17d0*/  FADD R11, -R14, R17 ;  /* 0x000000110e0b7221 */ /* 0x008fc80000000100 */
[----:B------:R-:W-:Y:S02]  /*17e0*/  FSETP.GTU.AND P1, PT, |R10|, 1.0000000116860974231e-07, PT ;  /* 0x33d6bf950a00780b */ /* 0x000fe40003f2c200 */
[----:B------:R-:W-:Y:S01]  /*17f0*/  MOV R10, 0x3f800000 ;  /* 0x3f800000000a7802 */ /* 0x000fe20000000f00 */
[----:B----4-:R-:W-:Y:S01]  /*1800*/  FADD R12, -R17, R16 ;  /* 0x00000010110c7221 */ /* 0x010fe20000000100 */
[----:B------:R-:W-:Y:S01]  /*1810*/  FSETP.GTU.AND P2, PT, |R11|, 1.0000000116860974231e-07, PT ;  /* 0x33d6bf950b00780b */ /* 0x000fe20003f4c200 */
[----:B------:R-:W-:-:S03]  /*1820*/  FADD R13, -R16, R13 ;  /* 0x0000000d100d7221 */ /* 0x000fc60000000100 */
[----:B------:R-:W-:Y:S02]  /*1830*/  FSETP.GTU.AND P3, PT, |R12|, 1.0000000116860974231e-07, PT ;  /* 0x33d6bf950c00780b */ /* 0x000fe40003f6c200 */
[----:B------:R-:W-:-:S03]  /*1840*/  FSETP.GTU.AND P0, PT, |R13|, 1.0000000116860974231e-07, PT ;  /* 0x33d6bf950d00780b */ /* 0x000fc60003f0c200 */
[----:B------:R-:W-:Y:S10]  /*1850*/  @P1 BRA `(.L_x_95) ;  /* 0x0000000000101947 */ /* 0x000ff40003800000 */
[----:B------:R-:W-:-:S05]  /*1860*/  FADD R10, R8, 1 ;  /* 0x3f800000080a7421 */ /* 0x000fca0000000000 */
[----:B------:R-:W-:-:S13]  /*1870*/  FSETP.GT.AND P1, PT, R10, R7, PT ;  /* 0x000000070a00720b */ /* 0x000fda0003f24000 */
[----:B-----5:R-:W-:Y:S01]  /*1880*/  @P1 MOV R6, R15 ;  /* 0x0000000f00061202 */ /* 0x020fe20000000f00 */
[----:B------:R-:W-:-:S07]  /*1890*/  @P1 IMAD.MOV.U32 R7, RZ, RZ, R10 ;  /* 0x000000ffff071224 */ /* 0x000fce00078e000a */
.L_x_95:
[----:B------:R-:W-:Y:S05]  /*18a0*/  BSYNC.RECONVERGENT B0 ;  /* 0x0000000000007941 */ /* 0x000fea0003800200 */
.L_x_94:
[----:B------:R-:W-:Y:S01]  /*18b0*/  BSSY.RECONVERGENT B0, `(.L_x_96) ;  /* 0x0000007000007945 */ /* 0x000fe20003800200 */
[----:B------:R-:W-:-:S03]  /*18c0*/  HFMA2 R8, -RZ, RZ, 1.875, 0 ;  /* 0x3f800000ff087431 */ /* 0x000fc600000001ff */
[----:B------:R-:W-:Y:S05]  /*18d0*/  @P2 BRA `(.L_x_97) ;  /* 0x0000000000102947 */ /* 0x000fea0003800000 */
[----:B------:R-:W-:-:S05]  /*18e0*/  FADD R8, R10, 1 ;  /* 0x3f8000000a087421 */ /* 0x000fca0000000000 */
[----:B------:R-:W-:-:S13]  /*18f0*/  FSETP.GT.AND P1, PT, R8, R7, PT ;  /* 0x000000070800720b */ /* 0x000fda0003f24000 */
[----:B-----5:R-:W-:Y:S01]  /*1900*/  @P1 MOV R6, R14 ;  /* 0x0000000e00061202 */ /* 0x020fe20000000f00 */
[----:B------:R-:W-:-:S07]  /*1910*/  @P1 IMAD.MOV.U32 R7, RZ, RZ, R8 ;  /* 0x000000ffff071224 */ /* 0x000fce00078e0008 */
.L_x_97:
[----:B------:R-:W-:Y:S05]  /*1920*/  BSYNC.RECONVERGENT B0 ;  /* 0x0000000000007941 */ /* 0x000fea0003800200 */
.L_x_96:
[----:B------:R-:W-:Y:S01]  /*1930*/  BSSY.RECONVERGENT B0, `(.L_x_98) ;  /* 0x0000007000007945 */ /* 0x000fe20003800200 */
[----:B------:R-:W-:-:S03]  /*1940*/  MOV R10, 0x3f800000 ;  /* 0x3f800000000a7802 */ /* 0x000fc60000000f00 */
[----:B------:R-:W-:Y:S05]  /*1950*/  @P3 BRA `(.L_x_99) ;  /* 0x0000000000103947 */ /* 0x000fea0003800000 */
[----:B------:R-:W-:-:S05]  /*1960*/  FADD R10, R8, 1 ;  /* 0x3f800000080a7421 */ /* 0x000fca0000000000 */
[----:B------:R-:W-:-:S13]  /*1970*/  FSETP.GT.AND P1, PT, R10, R7, PT ;  /* 0x000000070a00720b */ /* 0x000fda0003f24000 */
[----:B-----5:R-:W-:Y:S01]  /*1980*/  @P1 MOV R6, R17 ;  /* 0x0000001100061202 */ /* 0x020fe20000000f00 */
[----:B------:R-:W-:-:S07]  /*1990*/  @P1 IMAD.MOV.U32 R7, RZ, RZ, R10 ;  /* 0x000000ffff071224 */ /* 0x000fce00078e000a */
.L_x_99:
[----:B------:R-:W-:Y:S05]  /*19a0*/  BSYNC.RECONVERGENT B0 ;  /* 0x0000000000007941 */ /* 0x000fea0003800200 */
.L_x_98:
[----:B------:R-:W-:Y:S01]  /*19b0*/  BSSY.RECONVERGENT B0, `(.L_x_100) ;  /* 0x0000007000007945 */ /* 0x000fe20003800200 */
[----:B------:R-:W-:-:S03]  /*19c0*/  HFMA2 R8, -RZ, RZ, 1.875, 0 ;  /* 0x3f800000ff087431 */ /* 0x000fc600000001ff */
[----:B------:R-:W-:Y:S05]  /*19d0*/  @P0 BRA `(.L_x_101) ;  /* 0x0000000000100947 */ /* 0x000fea0003800000 */
[----:B------:R-:W-:-:S05]  /*19e0*/  FADD R8, R10, 1 ;  /* 0x3f8000000a087421 */ /* 0x000fca0000000000 */
[----:B------:R-:W-:-:S13]  /*19f0*/  FSETP.GT.AND P0, PT, R8, R7, PT ;  /* 0x000000070800720b */ /* 0x000fda0003f04000 */
[----:B-----5:R-:W-:Y:S01]  /*1a00*/  @P0 MOV R6, R16 ;  /* 0x0000001000060202 */ /* 0x020fe20000000f00 */
[----:B------:R-:W-:-:S07]  /*1a10*/  @P0 IMAD.MOV.U32 R7, RZ, RZ, R8 ;  /* 0x000000ffff070224 */ /* 0x000fce00078e0008 */
.L_x_101:
[----:B------:R-:W-:Y:S05]  /*1a20*/  BSYNC.RECONVERGENT B0 ;  /* 0x0000000000007941 */ /* 0x000fea0003800200 */
.L_x_100:
[----:B------:R-:W-:Y:S02]  /*1a30*/  IADD3 R4, P0, PT, R4, 0x10, RZ ;  /* 0x0000001004047810 */ /* 0x000fe40007f1e0ff */
[----:B------:R-:W-:Y:S02]  /*1a40*/  IADD3 R9, PT, PT, R9, 0x4, RZ ;  /* 0x0000000409097810 */ /* 0x000fe40007ffe0ff */
[----:B------:R-:W-:Y:S01]  /*1a50*/  IADD3.X R5, PT, PT, RZ, R5, RZ, P0, !PT ;  /* 0x00000005ff057210 */ /* 0x000fe200007fe4ff */
[----:B------:R-:W-:Y:S08]  /*1a60*/  BRA.U UP0, `(.L_x_102) ;  /* 0xfffffffd00347547 */ /* 0x000ff0000b83ffff */
[----:B------:R-:W-:-:S07]  /*1a70*/  VIADD R9, R9, 0x1 ;  /* 0x0000000109097836 */ /* 0x000fce0000000000 */
.L_x_93:
[----:B------:R-:W-:-:S09]  /*1a80*/  UISETP.NE.AND UP0, UPT, UR6, URZ, UPT ;  /* 0x000000ff0600728c */ /* 0x000fd2000bf05270 */
[----:B------:R-:W-:Y:S05]  /*1a90*/  BRA.U !UP0, `(.L_x_92) ;  /* 0x00000001084c7547 */ /* 0x000fea000b800000 */
[----:B------:R-:W-:-:S12]  /*1aa0*/  UIADD3 UR4, UPT, UPT, -UR6, URZ, URZ ;  /* 0x000000ff06047290 */ /* 0x000fd8000fffe1ff */
.L_x_105:
[----:B------:R-:W-:-:S05]  /*1ab0*/  IMAD.WIDE R4, R9, 0x4, R2 ;  /* 0x0000000409047825 */ /* 0x000fca00078e0202 */
[----:B------:R-:W2:Y:S04]  /*1ac0*/  LDG.E R10, desc[UR8][R4.64] ;  /* 0x00000008040a7981 */ /* 0x000ea8000c1e1900 */
[----:B------:R-:W2:Y:S01]  /*1ad0*/  LDG.E R11, desc[UR8][R4.64+-0x4] ;  /* 0xfffffc08040b7981 */ /* 0x000ea2000c1e1900 */
[----:B------:R-:W-:Y:S01]  /*1ae0*/  UIADD3 UR4, UPT, UPT, UR4, 0x1, URZ ;  /* 0x0000000104047890 */ /* 0x000fe2000fffe0ff */
[----:B------:R-:W-:Y:S03]  /*1af0*/  BSSY.RECONVERGENT B0, `(.L_x_103) ;  /* 0x000000b000007945 */ /* 0x000fe60003800200 */
[----:B------:R-:W-:Y:S01]  /*1b00*/  UISETP.NE.AND UP0, UPT, UR4, URZ, UPT ;  /* 0x000000ff0400728c */ /* 0x000fe2000bf05270 */
[----:B--2---:R-:W-:-:S05]  /*1b10*/  FADD R10, R10, -R11 ;  /* 0x8000000b0a0a7221 */ /* 0x004fca0000000000 */
[----:B------:R-:W-:Y:S02]  /*1b20*/  FSETP.GTU.AND P0, PT, |R10|, 1.0000000116860974231e-07, PT ;  /* 0x33d6bf950a00780b */ /* 0x000fe40003f0c200 */
[----:B------:R-:W-:Y:S01]  /*1b30*/  MOV R10, R8 ;  /* 0x00000008000a7202 */ /* 0x000fe20000000f00 */
[----:B------:R-:W-:-:S10]  /*1b40*/  HFMA2 R8, -RZ, RZ, 1.875, 0 ;  /* 0x3f800000ff087431 */ /* 0x000fd400000001ff */
[----:B------:R-:W-:Y:S05]  /*1b50*/  @P0 BRA `(.L_x_104) ;  /* 0x0000000000100947 */ /* 0x000fea0003800000 */
[----:B------:R-:W-:-:S05]  /*1b60*/  FADD R8, R10, 1 ;  /* 0x3f8000000a087421 */ /* 0x000fca0000000000 */
[----:B------:R-:W-:-:S13]  /*1b70*/  FSETP.GT.AND P0, PT, R8, R7, PT ;  /* 0x000000070800720b */ /* 0x000fda0003f04000 */
[----:B-----5:R-:W-:Y:S01]  /*1b80*/  @P0 IMAD.MOV.U32 R6, RZ, RZ, R11 ;  /* 0x000000ffff060224 */ /* 0x020fe200078e000b */
[----:B------:R-:W-:-:S07]  /*1b90*/  @P0 MOV R7, R8 ;  /* 0x0000000800070202 */ /* 0x000fce0000000f00 */
.L_x_104:
[----:B------:R-:W-:Y:S05]  /*1ba0*/  BSYNC.RECONVERGENT B0 ;  /* 0x0000000000007941 */ /* 0x000fea0003800200 */
.L_x_103:
[----:B------:R-:W-:Y:S01]  /*1bb0*/  IADD3 R9, PT, PT, R9, 0x1, RZ ;  /* 0x0000000109097810 */ /* 0x000fe20007ffe0ff */
[----:B------:R-:W-:Y:S06]  /*1bc0*/  BRA.U UP0, `(.L_x_105) ;  /* 0xfffffffd00b87547 */ /* 0x000fec000b83ffff */
.L_x_92:
[----:B------:R-:W0:Y:S01]  /*1bd0*/  LDC.64 R2, c[0x0][0x388] ;  /* 0x0000e200ff027b82 */ /* 0x000e220000000a00 */
[----:B-----5:R-:W-:-:S04]  /*1be0*/  FSETP.GT.AND P0, PT, |R6|, 1.0000000116860974231e-07, PT ;  /* 0x33d6bf950600780b */ /* 0x020fc80003f04200 */
[----:B------:R-:W-:-:S03]  /*1bf0*/  FSEL R7, R7, RZ, P0 ;  /* 0x000000ff07077208 */ /* 0x000fc60000000000 */
[----:B------:R-:W1:Y:S01]  /*1c00*/  LDC.64 R4, c[0x0][0x380] ;  /* 0x0000e000ff047b82 */ /* 0x000e620000000a00 */
[----:B0-----:R-:W-:-:S05]  /*1c10*/  IMAD.WIDE R2, R0, 0x4, R2 ;  /* 0x0000000400027825 */ /* 0x001fca00078e0202 */
[----:B------:R-:W-:Y:S01]  /*1c20*/  STG.E desc[UR8][R2.64], R6 ;  /* 0x0000000602007986 */ /* 0x000fe2000c101908 */
[----:B-1----:R-:W-:-:S05]  /*1c30*/  IMAD.WIDE R4, R0, 0x4, R4 ;  /* 0x0000000400047825 */ /* 0x002fca00078e0204 */
[----:B------:R-:W-:Y:S01]  /*1c40*/  STG.E desc[UR8][R4.64], R7 ;  /* 0x0000000704007986 */ /* 0x000fe2000c101908 */
[----:B------:R-:W-:Y:S05]  /*1c50*/  EXIT ;  /* 0x000000000000794d */ /* 0x000fea0003800000 */
.L_x_106:
        /* <DEDUP_REMOVED lines=10> */
.L_x_196:


//--------------------- .text._Z22cuda_compute_scores_erPfS_S_PiS_S_ii --------------------------
	.section	.text._Z22cuda_compute_scores_erPfS_S_PiS_S_ii,"ax",@progbits
	.align	128
        .global         _Z22cuda_compute_scores_erPfS_S_PiS_S_ii
        .type           _Z22cuda_compute_scores_erPfS_S_PiS_S_ii,@function
        .size           _Z22cuda_compute_scores_erPfS_S_PiS_S_ii,(.L_x_197 - _Z22cuda_compute_scores_erPfS_S_PiS_S_ii)
        .other          _Z22cuda_compute_scores_erPfS_S_PiS_S_ii,@"STO_CUDA_ENTRY STV_DEFAULT"
_Z22cuda_compute_scores_erPfS_S_PiS_S_ii:
.text._Z22cuda_compute_scores_erPfS_S_PiS_S_ii:
        /* <DEDUP_REMOVED lines=9> */
[----:B------:R-:W1:Y:S01]  /*0090*/  LDCU.64 UR14, c[0x0][0x358] ;  /* 0x00006b00ff0e77ac */ /* 0x000e620008000a00 */
[----:B0-----:R-:W-:Y:S02]  /*00a0*/  UISETP.GE.AND UP0, UPT, UR6, 0x1, UPT ;  /* 0x000000010600788c */ /* 0x001fe4000bf06270 */
[----:B------:R-:W-:-:S07]  /*00b0*/  IMAD R2, R0, UR6, RZ ;  /* 0x0000000600027c24 */ /* 0x000fce000f8e02ff */
[----:B-1----:R-:W-:Y:S05]  /*00c0*/  BRA.U !UP0, `(.L_x_107) ;  /* 0x0000001108a07547 */ /* 0x002fea000b800000 */
[----:B------:R-:W-:Y:S02]  /*00d0*/  UISETP.GE.U32.AND UP0, UPT, UR6, 0x10, UPT ;  /* 0x000000100600788c */ /* 0x000fe4000bf06070 */
[----:B------:R-:W-:Y:S01]  /*00e0*/  ULOP3.LUT UR7, UR6, 0xf, URZ, 0xc0, !UPT ;  /* 0x0000000f06077892 */ /* 0x000fe2000f8ec0ff */
[----:B------:R-:W-:-:S03]  /*00f0*/  UMOV UR4, URZ ;  /* 0x000000ff00047c82 */ /* 0x000fc60008000000 */
[----:B------:R-:W-:-:S03]  /*0100*/  UISETP.NE.AND UP1, UPT, UR7, URZ, UPT ;  /* 0x000000ff0700728c */ /* 0x000fc6000bf25270 */
[----:B------:R-:W-:Y:S08]  /*0110*/  BRA.U !UP0, `(.L_x_108) ;  /* 0x00000005082c7547 */ /* 0x000ff0000b800000 */
[----:B------:R-:W-:Y:S01]  /*0120*/  ULOP3.LUT UR4, UR6, 0x7ffffff0, URZ, 0xc0, !UPT ;  /* 0x7ffffff006047892 */ /* 0x000fe2000f8ec0ff */
[----:B------:R-:W-:-:S11]  /*0130*/  UMOV UR5, URZ ;  /* 0x000000ff00057c82 */ /* 0x000fd60008000000 */
.L_x_109:
[----:B------:R-:W0:Y:S01]  /*0140*/  LDC.64 R6, c[0x0][0x398] ;  /* 0x0000e600ff067b82 */ /* 0x000e220000000a00 */
[----:B------:R-:W-:-:S07]  /*0150*/  IADD3 R3, PT, PT, R2, UR5, RZ ;  /* 0x0000000502037c10 */ /* 0x000fce000fffe0ff */
[----:B--2---:R-:W1:Y:S08]  /*0160*/  LDC.64 R4, c[0x0][0x390] ;  /* 0x0000e400ff047b82 */ /* 0x004e700000000a00 */
[----:B------:R-:W2:Y:S01]  /*0170*/  LDC.64 R8, c[0x0][0x3a8] ;  /* 0x0000ea00ff087b82 */ /* 0x000ea20000000a00 */
[----:B0-----:R-:W-:-:S05]  /*0180*/  IMAD.WIDE R6, R3, 0x4, R6 ;  /* 0x0000000403067825 */ /* 0x001fca00078e0206 */
[----:B------:R-:W1:Y:S02]  /*0190*/  LDG.E R11, desc[UR14][R6.64] ;  /* 0x0000000e060b7981 */ /* 0x000e64000c1e1900 */
[----:B-1----:R-:W-:-:S05]  /*01a0*/  IMAD.WIDE R10, R11, 0x4, R4 ;  /* 0x000000040b0a7825 */ /* 0x002fca00078e0204 */
[----:B------:R-:W3:Y:S01]  /*01b0*/  LDG.E R17, desc[UR14][R10.64] ;  /* 0x0000000e0a117981 */ /* 0x000ee2000c1e1900 */
[----:B--2---:R-:W-:-:S05]  /*01c0*/  IMAD.WIDE R8, R3, 0x4, R8 ;  /* 0x0000000403087825 */ /* 0x004fca00078e0208 */
[----:B---3--:R0:W-:Y:S04]  /*01d0*/  STG.E desc[UR14][R8.64], R17 ;  /* 0x0000001108007986 */ /* 0x0081e8000c10190e */
        /* <DEDUP_REMOVED lines=45> */
[----:B---3--:R-:W-:-:S06]  /*04b0*/  IMAD.WIDE R10, R21, 0x4, R4 ;  /* 0x00000004150a7825 */ /* 0x008fcc00078e0204 */
[----:B------:R-:W3:Y:S04]  /*04c0*/  LDG.E R11, desc[UR14][R10.64] ;  /* 0x0000000e0a0b7981 */ /* 0x000ee8000c1e1900 */
[----:B---3--:R2:W-:Y:S04]  /*04d0*/  STG.E desc[UR14][R8.64+0x30], R11 ;  /* 0x0000300b08007986 */ /* 0x0085e8000c10190e */
[----:B0-----:R-:W3:Y:S02]  /*04e0*/  LDG.E R17, desc[UR14][R6.64+0x34] ;  /* 0x0000340e06117981 */ /* 0x001ee4000c1e1900 */
[----:B---3--:R-:W-:-:S06]  /*04f0*/  IMAD.WIDE R12, R17, 0x4, R4 ;  /* 0x00000004110c7825 */ /* 0x008fcc00078e0204 */
[----:B------:R-:W3:Y:S04]  /*0500*/  LDG.E R13, desc[UR14][R12.64] ;  /* 0x0000000e0c0d7981 */ /* 0x000ee8000c1e1900 */
[----:B---3--:R2:W-:Y:S04]  /*0510*/  STG.E desc[UR14][R8.64+0x34], R13 ;  /* 0x0000340d08007986 */ /* 0x0085e8000c10190e */
[----:B-1----:R-:W3:Y:S02]  /*0520*/  LDG.E R3, desc[UR14][R6.64+0x38] ;  /* 0x0000380e06037981 */ /* 0x002ee4000c1e1900 */
[----:B---3--:R-:W-:-:S06]  /*0530*/  IMAD.WIDE R14, R3, 0x4, R4 ;  /* 0x00000004030e7825 */ /* 0x008fcc00078e0204 */
[----:B------:R-:W3:Y:S04]  /*0540*/  LDG.E R15, desc[UR14][R14.64] ;  /* 0x0000000e0e0f7981 */ /* 0x000ee8000c1e1900 */
[----:B---3--:R2:W-:Y:S04]  /*0550*/  STG.E desc[UR14][R8.64+0x38], R15 ;  /* 0x0000380f08007986 */ /* 0x0085e8000c10190e */
[----:B------:R-:W3:Y:S02]  /*0560*/  LDG.E R3, desc[UR14][R6.64+0x3c] ;  /* 0x00003c0e06037981 */ /* 0x000ee4000c1e1900 */
[----:B---3--:R-:W-:-:S06]  /*0570*/  IMAD.WIDE R4, R3, 0x4, R4 ;  /* 0x0000000403047825 */ /* 0x008fcc00078e0204 */
[----:B------:R-:W3:Y:S01]  /*0580*/  LDG.E R5, desc[UR14][R4.64] ;  /* 0x0000000e04057981 */ /* 0x000ee2000c1e1900 */
[----:B------:R-:W-:-:S04]  /*0590*/  UIADD3 UR5, UPT, UPT, UR5, 0x10, URZ ;  /* 0x0000001005057890 */ /* 0x000fc8000fffe0ff */
[----:B------:R-:W-:Y:S01]  /*05a0*/  UISETP.NE.AND UP0, UPT, UR5, UR4, UPT ;  /* 0x000000040500728c */ /* 0x000fe2000bf05270 */
[----:B---3--:R2:W-:Y:S08]  /*05b0*/  STG.E desc[UR14][R8.64+0x3c], R5 ;  /* 0x00003c0508007986 */ /* 0x0085f0000c10190e */
[----:B------:R-:W-:Y:S05]  /*05c0*/  BRA.U UP0, `(.L_x_109) ;  /* 0xfffffff900dc7547 */ /* 0x000fea000b83ffff */
.L_x_108:
[----:B------:R-:W-:Y:S05]  /*05d0*/  BRA.U !UP1, `(.L_x_110) ;  /* 0x00000005095c7547 */ /* 0x000fea000b800000 */
[----:B------:R-:W-:Y:S02]  /*05e0*/  UISETP.GE.U32.AND UP0, UPT, UR7, 0x8, UPT ;  /* 0x000000080700788c */ /* 0x000fe4000bf06070 */
[----:B------:R-:W-:-:S04]  /*05f0*/  ULOP3.LUT UR5, UR6, 0x7, URZ, 0xc0, !UPT ;  /* 0x0000000706057892 */ /* 0x000fc8000f8ec0ff */
[----:B------:R-:W-:-:S03]  /*0600*/  UISETP.NE.AND UP1, UPT, UR5, URZ, UPT ;  /* 0x000000ff0500728c */ /* 0x000fc6000bf25270 */
[----:B------:R-:W-:Y:S08]  /*0610*/  BRA.U !UP0, `(.L_x_111) ;  /* 0x00000001089c7547 */ /* 0x000ff0000b800000 */
[----:B--2---:R-:W0:Y:S01]  /*0620*/  LDC.64 R4, c[0x0][0x398] ;  /* 0x0000e600ff047b82 */ /* 0x004e220000000a00 */
[----:B------:R-:W-:-:S07]  /*0630*/  IADD3 R3, PT, PT, R2, UR4, RZ ;  /* 0x0000000402037c10 */ /* 0x000fce000fffe0ff */
[----:B------:R-:W1:Y:S08]  /*0640*/  LDC.64 R6, c[0x0][0x390] ;  /* 0x0000e400ff067b82 */ /* 0x000e700000000a00 */
        /* <DEDUP_REMOVED lines=23> */
[----:B-1----:R-:W2:Y:S02]  /*07c0*/  LDG.E R3, desc[UR14][R4.64+0x14] ;  /* 0x0000140e04037981 */ /* 0x002ea4000c1e1900 */
        /* <DEDUP_REMOVED lines=10> */
[----:B------:R-:W-:-:S03]  /*0870*/  UIADD3 UR4, UPT, UPT, UR4, 0x8, URZ ;  /* 0x0000000804047890 */ /* 0x000fc6000fffe0ff */
[----:B--2---:R3:W-:Y:S09]  /*0880*/  STG.E desc[UR14][R8.64+0x1c], R7 ;  /* 0x00001c0708007986 */ /* 0x0047f2000c10190e */
.L_x_111:
[----:B------:R-:W-:Y:S05]  /*0890*/  BRA.U !UP1, `(.L_x_110) ;  /* 0x0000000109ac7547 */ /* 0x000fea000b800000 */
[----:B------:R-:W-:Y:S02]  /*08a0*/  UISETP.GE.U32.AND UP0, UPT, UR5, 0x4, UPT ;  /* 0x000000040500788c */ /* 0x000fe4000bf06070 */
[----:B------:R-:W-:-:S04]  /*08b0*/  ULOP3.LUT UR7, UR6, 0x3, URZ, 0xc0, !UPT ;  /* 0x0000000306077892 */ /* 0x000fc8000f8ec0ff */
[----:B------:R-:W-:-:S03]  /*08c0*/  UISETP.NE.AND UP1, UPT, UR7, URZ, UPT ;  /* 0x000000ff0700728c */ /* 0x000fc6000bf25270 */
[----:B------:R-:W-:Y:S08]  /*08d0*/  BRA.U !UP0, `(.L_x_112) ;  /* 0x00000001085c7547 */ /* 0x000ff0000b800000 */
[----:B---3--:R-:W0:Y:S01]  /*08e0*/  LDC.64 R6, c[0x0][0x398] ;  /* 0x0000e600ff067b82 */ /* 0x008e220000000a00 */
[----:B------:R-:W-:-:S07]  /*08f0*/  IADD3 R3, PT, PT, R2, UR4, RZ ;  /* 0x0000000402037c10 */ /* 0x000fce000fffe0ff */
[----:B--2---:R-:W1:Y:S08]  /*0900*/  LDC.64 R4, c[0x0][0x390] ;  /* 0x0000e400ff047b82 */ /* 0x004e700000000a00 */
[----:B------:R-:W2:Y:S01]  /*0910*/  LDC.64 R8, c[0x0][0x3a8] ;  /* 0x0000ea00ff087b82 */ /* 0x000ea20000000a00 */
[----:B0-----:R-:W-:-:S05]  /*0920*/  IMAD.WIDE R6, R3, 0x4, R6 ;  /* 0x0000000403067825 */ /* 0x001fca00078e0206 */
[----:B------:R-:W1:Y:S02]  /*0930*/  LDG.E R11, desc[UR14][R6.64] ;  /* 0x0000000e060b7981 */ /* 0x000e64000c1e1900 */
[----:B-1----:R-:W-:-:S06]  /*0940*/  IMAD.WIDE R10, R11, 0x4, R4 ;  /* 0x000000040b0a7825 */ /* 0x002fcc00078e0204 */
[----:B------:R-:W3:Y:S01]  /*0950*/  LDG.E R11, desc[UR14][R10.64] ;  /* 0x0000000e0a0b7981 */ /* 0x000ee2000c1e1900 */
[----:B--2---:R-:W-:-:S05]  /*0960*/  IMAD.WIDE R8, R3, 0x4, R8 ;  /* 0x0000000403087825 */ /* 0x004fca00078e0208 */
[----:B---3--:R0:W-:Y:S04]  /*0970*/  STG.E desc[UR14][R8.64], R11 ;  /* 0x0000000b08007986 */ /* 0x0081e8000c10190e */
        /* <DEDUP_REMOVED lines=13> */
.L_x_112:
[----:B------:R-:W-:Y:S05]  /*0a50*/  BRA.U !UP1, `(.L_x_110) ;  /* 0x00000001093c7547 */ /* 0x000fea000b800000 */
[----:B0-23--:R-:W0:Y:S01]  /*0a60*/  LDC.64 R14, c[0x0][0x3a8] ;  /* 0x0000ea00ff0e7b82 */ /* 0x00de220000000a00 */
[----:B------:R-:W-:-:S07]  /*0a70*/  UMOV UR5, URZ ;  /* 0x000000ff00057c82 */ /* 0x000fce0008000000 */
[----:B------:R-:W1:Y:S08]  /*0a80*/  LDC.64 R12, c[0x0][0x390] ;  /* 0x0000e400ff0c7b82 */ /* 0x000e700000000a00 */
[----:B------:R-:W2:Y:S02]  /*0a90*/  LDC.64 R10, c[0x0][0x398] ;  /* 0x0000e600ff0a7b82 */ /* 0x000ea40000000a00 */
.L_x_113:
[----:B----4-:R-:W-:-:S04]  /*0aa0*/  VIADD R9, R2, UR4 ;  /* 0x0000000402097c36 */ /* 0x010fc80008000000 */
[----:B--2---:R-:W-:-:S06]  /*0ab0*/  IMAD.WIDE R4, R9, 0x4, R10 ;  /* 0x0000000409047825 */ /* 0x004fcc00078e020a */
[----:B------:R-:W1:Y:S02]  /*0ac0*/  LDG.E R5, desc[UR14][R4.64] ;  /* 0x0000000e04057981 */ /* 0x000e64000c1e1900 */
[----:B-1----:R-:W-:-:S06]  /*0ad0*/  IMAD.WIDE R6, R5, 0x4, R12 ;  /* 0x0000000405067825 */ /* 0x002fcc00078e020c */
[----:B------:R-:W2:Y:S01]  /*0ae0*/  LDG.E R7, desc[UR14][R6.64] ;  /* 0x0000000e06077981 */ /* 0x000ea2000c1e1900 */
[----:B0-----:R-:W-:Y:S01]  /*0af0*/  IMAD.WIDE R8, R9, 0x4, R14 ;  /* 0x0000000409087825 */ /* 0x001fe200078e020e */
[----:B------:R-:W-:Y:S02]  /*0b00*/  UIADD3 UR5, UPT, UPT, UR5, 0x1, URZ ;  /* 0x0000000105057890 */ /* 0x000fe4000fffe0ff */
[----:B------:R-:W-:Y:S02]  /*0b10*/  UIADD3 UR4, UPT, UPT, UR4, 0x1, URZ ;  /* 0x0000000104047890 */ /* 0x000fe4000fffe0ff */
[----:B------:R-:W-:Y:S01]  /*0b20*/  UISETP.NE.AND UP0, UPT, UR5, UR7, UPT ;  /* 0x000000070500728c */ /* 0x000fe2000bf05270 */
[----:B--2---:R4:W-:Y:S08]  /*0b30*/  STG.E desc[UR14][R8.64], R7 ;  /* 0x0000000708007986 */ /* 0x0049f0000c10190e */
[----:B------:R-:W-:Y:S05]  /*0b40*/  BRA.U UP0, `(.L_x_113) ;  /* 0xfffffffd00d47547 */ /* 0x000fea000b83ffff */
.L_x_110:
[----:B------:R-:W-:-:S09]  /*0b50*/  UISETP.NE.AND UP0, UPT, UR6, 0x1, UPT ;  /* 0x000000010600788c */ /* 0x000fd2000bf05270 */
[----:B------:R-:W-:Y:S05]  /*0b60*/  BRA.U !UP0, `(.L_x_107) ;  /* 0x0000000508f87547 */ /* 0x000fea000b800000 */
[----:B------:R-:W1:Y:S01]  /*0b70*/  LDCU.64 UR4, c[0x0][0x3a8] ;  /* 0x00007500ff0477ac */ /* 0x000e620008000a00 */
[----:B------:R-:W-:Y:S02]  /*0b80*/  UIADD3 UR11, UPT, UPT, UR6, 0x7, URZ ;  /* 0x00000007060b7890 */ /* 0x000fe4000fffe0ff */
[----:B------:R-:W-:Y:S02]  /*0b90*/  UIADD3 UR10, UPT, UPT, UR6, -0x1, URZ ;  /* 0xffffffff060a7890 */ /* 0x000fe4000fffe0ff */
[----:B------:R-:W-:-:S04]  /*0ba0*/  UIADD3 UR12, UPT, UPT, UR6, 0x3, URZ ;  /* 0x00000003060c7890 */ /* 0x000fc8000fffe0ff */
[----:B------:R-:W-:-:S04]  /*0bb0*/  ULOP3.LUT UR13, UR12, 0x3, URZ, 0xc0, !UPT ;  /* 0x000000030c0d7892 */ /* 0x000fc8000f8ec0ff */
[----:B------:R-:W-:Y:S02]  /*0bc0*/  UISETP.NE.AND UP2, UPT, UR13, 0x1, UPT ;  /* 0x000000010d00788c */ /* 0x000fe4000bf45270 */
[----:B-1----:R-:W-:Y:S02]  /*0bd0*/  UIADD3 UR7, UP0, UPT, UR4, 0x10, URZ ;  /* 0x0000001004077890 */ /* 0x002fe4000ff1e0ff */
[----:B------:R-:W-:Y:S02]  /*0be0*/  UIADD3 UR4, UPT, UPT, UR6, -0x2, URZ ;  /* 0xfffffffe06047890 */ /* 0x000fe4000fffe0ff */
[----:B------:R-:W-:Y:S02]  /*0bf0*/  UIADD3.X UR8, UPT, UPT, URZ, UR5, URZ, UP0, !UPT ;  /* 0x00000005ff087290 */ /* 0x000fe400087fe4ff */
[----:B------:R-:W-:Y:S02]  /*0c00*/  ULOP3.LUT UR5, UR11, 0x7, URZ, 0xc0, !UPT ;  /* 0x000000070b057892 */ /* 0x000fe4000f8ec0ff */
[----:B------:R-:W-:-:S02]  /*0c10*/  ULOP3.LUT UR6, UR10, 0xfffffff8, URZ, 0xc0, !UPT ;  /* 0xfffffff80a067892 */ /* 0x000fc4000f8ec0ff */
[----:B------:R-:W-:Y:S02]  /*0c20*/  UIADD3 UR5, UPT, UPT, UR5, -0x1, URZ ;  /* 0xffffffff05057890 */ /* 0x000fe4000fffe0ff */
[----:B------:R-:W-:Y:S02]  /*0c30*/  UISETP.GE.U32.AND UP3, UPT, UR4, 0x7, UPT ;  /* 0x000000070400788c */ /* 0x000fe4000bf66070 */
[----:B------:R-:W-:Y:S02]  /*0c40*/  UIADD3 UR9, UPT, UPT, -UR6, URZ, URZ ;  /* 0x000000ff06097290 */ /* 0x000fe4000fffe1ff */
[----:B------:R-:W-:Y:S01]  /*0c50*/  UISETP.GE.U32.AND UP1, UPT, UR5, 0x3, UPT ;  /* 0x000000030500788c */ /* 0x000fe2000bf26070 */
[----:B------:R-:W-:-:S10]  /*0c60*/  UMOV UR4, URZ ;  /* 0x000000ff00047c82 */ /* 0x000fd40008000000 */
.L_x_119:
[----:B-1----:R-:W1:Y:S01]  /*0c70*/  LDCU UR5, c[0x0][0x3b4] ;  /* 0x00007680ff0577ac */ /* 0x002e620008000800 */
[----:B------:R-:W-:-:S04]  /*0c80*/  UIADD3 UR4, UPT, UPT, UR4, 0x1, URZ ;  /* 0x0000000104047890 */ /* 0x000fc8000fffe0ff */
[----:B-1----:R-:W-:-:S03]  /*0c90*/  UISETP.NE.AND UP0, UPT, UR4, UR5, UPT ;  /* 0x000000050400728c */ /* 0x002fc6000bf05270 */
[----:B------:R-:W-:Y:S01]  /*0ca0*/  UMOV UR5, URZ ;  /* 0x000000ff00057c82 */ /* 0x000fe20008000000 */
[----:B0-----:R-:W-:Y:S07]  /*0cb0*/  BRA.U !UP3, `(.L_x_114) ;  /* 0x000000010bc87547 */ /* 0x001fee000b800000 */
[----:B------:R-:W-:Y:S01]  /*0cc0*/  MOV R3, R2 ;  /* 0x0000000200037202 */ /* 0x000fe20000000f00 */
[----:B------:R-:W-:-:S06]  /*0cd0*/  UMOV UR5, UR9 ;  /* 0x0000000900057c82 */ /* 0x000fcc0008000000 */
.L_x_115:
[----:B-1----:R-:W-:Y:S02]  /*0ce0*/  MOV R4, UR7 ;  /* 0x0000000700047c02 */ /* 0x002fe40008000f00 */
[----:B0-2---:R-:W-:-:S03]  /*0cf0*/  MOV R5, UR8 ;  /* 0x0000000800057c02 */ /* 0x005fc60008000f00 */
[----:B------:R-:W-:-:S05]  /*0d00*/  IMAD.WIDE R4, R3, 0x4, R4 ;  /* 0x0000000403047825 */ /* 0x000fca00078e0204 */
[----:B------:R-:W2:Y:S04]  /*0d10*/  LDG.E R6, desc[UR14][R4.64+-0x10] ;  /* 0xfffff00e04067981 */ /* 0x000ea8000c1e1900 */
[----:B---34-:R-:W2:Y:S04]  /*0d20*/  LDG.E R7, desc[UR14][R4.64+-0xc] ;  /* 0xfffff40e04077981 */ /* 0x018ea8000c1e1900 */
[----:B------:R-:W3:Y:S04]  /*0d30*/  LDG.E R9, desc[UR14][R4.64+-0x8] ;  /* 0xfffff80e04097981 */ /* 0x000ee8000c1e1900 */
[----:B------:R-:W4:Y:S04]  /*0d40*/  LDG.E R11, desc[UR14][R4.64+-0x4] ;  /* 0xfffffc0e040b7981 */ /* 0x000f28000c1e1900 */
[----:B------:R-:W5:Y:S04]  /*0d50*/  LDG.E R13, desc[UR14][R4.64] ;  /* 0x0000000e040d7981 */ /* 0x000f68000c1e1900 */
[----:B------:R-:W5:Y:S04]  /*0d60*/  LDG.E R15, desc[UR14][R4.64+0x4] ;  /* 0x0000040e040f7981 */ /* 0x000f68000c1e1900 */
[----:B------:R-:W5:Y:S04]  /*0d70*/  LDG.E R17, desc[UR14][R4.64+0x8] ;  /* 0x0000080e04117981 */ /* 0x000f68000c1e1900 */
[----:B------:R-:W5:Y:S04]  /*0d80*/  LDG.E R19, desc[UR14][R4.64+0xc] ;  /* 0x00000c0e04137981 */ /* 0x000f68000c1e1900 */
[----:B------:R-:W5:Y:S01]  /*0d90*/  LDG.E R8, desc[UR14][R4.64+0x10] ;  /* 0x0000100e04087981 */ /* 0x000f62000c1e1900 */
[----:B------:R-:W-:Y:S01]  /*0da0*/  UIADD3 UR5, UPT, UPT, UR5, 0x8, URZ ;  /* 0x0000000805057890 */ /* 0x000fe2000fffe0ff */
[----:B------:R-:W-:-:S03]  /*0db0*/  IADD3 R3, PT, PT, R3, 0x8, RZ ;  /* 0x0000000803037810 */ /* 0x000fc60007ffe0ff */
[----:B------:R-:W-:Y:S01]  /*0dc0*/  UISETP.NE.AND UP4, UPT, UR5, URZ, UPT ;  /* 0x000000ff0500728c */ /* 0x000fe2000bf85270 */
        /* <DEDUP_REMOVED lines=11> */
[----:B0-----:R-:W-:-:S04]  /*0e80*/  @P0 MOV R11, R9 ;  /* 0x00000009000b0202 */ /* 0x001fc80000000f00 */
[----:B-----5:R-:W-:-:S13]  /*0e90*/  FSETP.GT.AND P1, PT, R11, R13, PT ;  /* 0x0000000d0b00720b */ /* 0x020fda0003f24000 */
        /* <DEDUP_REMOVED lines=14> */
[----:B0-----:R-:W-:-:S04]  /*0f80*/  @P0 MOV R19, R17 ;  /* 0x0000001100130202 */ /* 0x001fc80000000f00 */
[----:B------:R-:W-:-:S13]  /*0f90*/  FSETP.GT.AND P1, PT, R19, R8, PT ;  /* 0x000000081300720b */ /* 0x000fda0003f24000 */
[----:B------:R1:W-:Y:S04]  /*0fa0*/  @P1 STG.E desc[UR14][R4.64+0x10], R19 ;  /* 0x0000101304001986 */ /* 0x0003e8000c10190e */
[----:B------:R1:W-:Y:S01]  /*0fb0*/  @P1 STG.E desc[UR14][R4.64+0xc], R8 ;  /* 0x00000c0804001986 */ /* 0x0003e2000c10190e */
[----:B------:R-:W-:Y:S05]  /*0fc0*/  BRA.U UP4, `(.L_x_115) ;  /* 0xfffffffd04447547 */ /* 0x000fea000b83ffff */
[----:B------:R-:W-:-:S05]  /*0fd0*/  UMOV UR5, UR6 ;  /* 0x0000000600057c82 */ /* 0x000fca0008000000 */
.L_x_114:
[----:B------:R-:W-:-:S09]  /*0fe0*/  ULOP3.LUT UP4, URZ, UR10, 0x7, URZ, 0xc0, !UPT ;  /* 0x000000070aff7892 */ /* 0x000fd2000f88c0ff */
[----:B------:R-:W-:Y:S05]  /*0ff0*/  BRA.U !UP4, `(.L_x_116) ;  /* 0x000000010cd07547 */ /* 0x000fea000b800000 */
[----:B------:R-:W-:Y:S01]  /*1000*/  ULOP3.LUT UP4, URZ, UR11, 0x3, URZ, 0xc0, !UPT ;  /* 0x000000030bff7892 */ /* 0x000fe2000f88c0ff */
[----:B------:R-:W-:Y:S10]  /*1010*/  BRA.U !UP1, `(.L_x_117) ;  /* 0x0000000109607547 */ /* 0x000ff4000b800000 */
[----:B012---:R-:W0:Y:S01]  /*1020*/  LDC.64 R4, c[0x0][0x3a8] ;  /* 0x0000ea00ff047b82 */ /* 0x007e220000000a00 */
[----:B------:R-:W-:-:S04]  /*1030*/  VIADD R3, R2, UR5 ;  /* 0x0000000502037c36 */ /* 0x000fc80008000000 */
[----:B0-----:R-:W-:-:S05]  /*1040*/  IMAD.WIDE R4, R3, 0x4, R4 ;  /* 0x0000000403047825 */ /* 0x001fca00078e0204 */
[----:B------:R-:W2:Y:S04]  /*1050*/  LDG.E R6, desc[UR14][R4.64] ;  /* 0x0000000e04067981 */ /* 0x000ea8000c1e1900 */
[----:B------:R-:W2:Y:S04]  /*1060*/  LDG.E R3, desc[UR14][R4.64+0x4] ;  /* 0x0000040e04037981 */ /* 0x000ea8000c1e1900 */
[----:B---34-:R-:W3:Y:S04]  /*1070*/  LDG.E R7, desc[UR14][R4.64+0x8] ;  /* 0x0000080e04077981 */ /* 0x018ee8000c1e1900 */
[----:B------:R-:W4:Y:S04]  /*1080*/  LDG.E R9, desc[UR14][R4.64+0xc] ;  /* 0x00000c0e04097981 */ /* 0x000f28000c1e1900 */
[----:B------:R-:W5:Y:S01]  /*1090*/  LDG.E R8, desc[UR14][R4.64+0x10] ;  /* 0x0000100e04087981 */ /* 0x000f62000c1e1900 */
[----:B------:R-:W-:Y:S01]  /*10a0*/  UIADD3 UR5, UPT, UPT, UR5, 0x4, URZ ;  /* 0x0000000405057890 */ /* 0x000fe2000fffe0ff */
[----:B--2---:R-:W-:-:S13]  /*10b0*/  FSETP.GT.AND P0, PT, R6, R3, PT ;  /* 0x000000030600720b */ /* 0x004fda0003f04000 */
[----:B------:R0:W-:Y:S04]  /*10c0*/  @P0 STG.E desc[UR14][R4.64], R3 ;  /* 0x0000000304000986 */ /* 0x0001e8000c10190e */
[----:B------:R-:W-:Y:S01]  /*10d0*/  @P0 STG.E desc[UR14][R4.64+0x4], R6 ;  /* 0x0000040604000986 */ /* 0x000fe2000c10190e */
[----:B0-----:R-:W-:-:S04]  /*10e0*/  @P0 MOV R3, R6 ;  /* 0x0000000600030202 */ /* 0x001fc80000000f00 */
[----:B---3--:R-:W-:-:S13]  /*10f0*/  FSETP.GT.AND P1, PT, R3, R7, PT ;  /* 0x000000070300720b */ /* 0x008fda0003f24000 */
[----:B------:R0:W-:Y:S04]  /*1100*/  @P1 STG.E desc[UR14][R4.64+0x4], R7 ;  /* 0x0000040704001986 */ /* 0x0001e8000c10190e */
[----:B------:R-:W-:Y:S01]  /*1110*/  @P1 STG.E desc[UR14][R4.64+0x8], R3 ;  /* 0x0000080304001986 */ /* 0x000fe2000c10190e */
[----:B0-----:R-:W-:-:S04]  /*1120*/  @P1 MOV R7, R3 ;  /* 0x0000000300071202 */ /* 0x001fc80000000f00 */
[----:B----4-:R-:W-:-:S13]  /*1130*/  FSETP.GT.AND P0, PT, R7, R9, PT ;  /* 0x000000090700720b */ /* 0x010fda0003f04000 */
[----:B------:R0:W-:Y:S04]  /*1140*/  @P0 STG.E desc[UR14][R4.64+0x8], R9 ;  /* 0x0000080904000986 */ /* 0x0001e8000c10190e */
[----:B------:R1:W-:Y:S01]  /*1150*/  @P0 STG.E desc[UR14][R4.64+0xc], R7 ;  /* 0x00000c0704000986 */ /* 0x0003e2000c10190e */
[----:B0-----:R-:W-:-:S04]  /*1160*/  @P0 MOV R9, R7 ;  /* 0x0000000700090202 */ /* 0x001fc80000000f00 */
[----:B-----5:R-:W-:-:S13]  /*1170*/  FSETP.GT.AND P1, PT, R9, R8, PT ;  /* 0x000000080900720b */ /* 0x020fda0003f24000 */
[----:B------:R1:W-:Y:S04]  /*1180*/  @P1 STG.E desc[UR14][R4.64+0x10], R9 ;  /* 0x0000100904001986 */ /* 0x0003e8000c10190e */
[----:B------:R1:W-:Y:S02]  /*1190*/  @P1 STG.E desc[UR14][R4.64+0xc], R8 ;  /* 0x00000c0804001986 */ /* 0x0003e4000c10190e */
.L_x_117:
        /* <DEDUP_REMOVED lines=8> */
[----:B---34-:R-:W3:Y:S01]  /*1220*/  LDG.E R7, desc[UR14][R4.64+0x8] ;  /* 0x0000080e04077981 */ /* 0x018ee2000c1e1900 */
[----:B------:R-:W-:Y:S01]  /*1230*/  UIADD3 UR5, UPT, UPT, UR5, 0x2, URZ ;  /* 0x0000000205057890 */ /* 0x000fe2000fffe0ff */
[----:B--2---:R-:W-:-:S13]  /*1240*/  FSETP.GT.AND P0, PT, R6, R3, PT ;  /* 0x000000030600720b */ /* 0x004fda0003f04000 */
[----:B------:R0:W-:Y:S04]  /*1250*/  @P0 STG.E desc[UR14][R4.64], R3 ;  /* 0x0000000304000986 */ /* 0x0001e8000c10190e */
[----:B------:R1:W-:Y:S01]  /*1260*/  @P0 STG.E desc[UR14][R4.64+0x4], R6 ;  /* 0x0000040604000986 */ /* 0x0003e2000c10190e */
[----:B0-----:R-:W-:-:S04]  /*1270*/  @P0 MOV R3, R6 ;  /* 0x0000000600030202 */ /* 0x001fc80000000f00 */
[----:B---3--:R-:W-:-:S13]  /*1280*/  FSETP.GT.AND P1, PT, R3, R7, PT ;  /* 0x000000070300720b */ /* 0x008fda0003f24000 */
[----:B------:R1:W-:Y:S04]  /*1290*/  @P1 STG.E desc[UR14][R4.64+0x8], R3 ;  /* 0x0000080304001986 */ /* 0x0003e8000c10190e */
[----:B------:R1:W-:Y:S02]  /*12a0*/  @P1 STG.E desc[UR14][R4.64+0x4], R7 ;  /* 0x0000040704001986 */ /* 0x0003e4000c10190e */
.L_x_118:
[----:B------:R-:W-:Y:S05]  /*12b0*/  BRA.U !UP4, `(.L_x_116) ;  /* 0x000000010c207547 */ /* 0x000fea000b800000 */
[----:B012---:R-:W0:Y:S01]  /*12c0*/  LDC.64 R4, c[0x0][0x3a8] ;  /* 0x0000ea00ff047b82 */ /* 0x007e220000000a00 */
[----:B------:R-:W-:-:S05]  /*12d0*/  IADD3 R3, PT, PT, R2, UR5, RZ ;  /* 0x0000000502037c10 */ /* 0x000fca000fffe0ff */
[----:B0-----:R-:W-:-:S05]  /*12e0*/  IMAD.WIDE R4, R3, 0x4, R4 ;  /* 0x0000000403047825 */ /* 0x001fca00078e0204 */
[----:B------:R-:W2:Y:S04]  /*12f0*/  LDG.E R3, desc[UR14][R4.64] ;  /* 0x0000000e04037981 */ /* 0x000ea8000c1e1900 */
[----:B------:R-:W2:Y:S02]  /*1300*/  LDG.E R6, desc[UR14][R4.64+0x4] ;  /* 0x0000040e04067981 */ /* 0x000ea4000c1e1900 */
[----:B--2---:R-:W-:-:S13]  /*1310*/  FSETP.GT.AND P0, PT, R3, R6, PT ;  /* 0x000000060300720b */ /* 0x004fda0003f04000 */
[----:B------:R0:W-:Y:S04]  /*1320*/  @P0 STG.E desc[UR14][R4.64+0x4], R3 ;  /* 0x0000040304000986 */ /* 0x0001e8000c10190e */
[----:B------:R0:W-:Y:S02]  /*1330*/  @P0 STG.E desc[UR14][R4.64], R6 ;  /* 0x0000000604000986 */ /* 0x0001e4000c10190e */
.L_x_116:
[----:B------:R-:W-:Y:S05]  /*1340*/  BRA.U UP0, `(.L_x_119) ;  /* 0xfffffff900487547 */ /* 0x000fea000b83ffff */
.L_x_107:
[----:B012---:R-:W0:Y:S01]  /*1350*/  LDC.64 R4, c[0x0][0x3a8] ;  /* 0x0000ea00ff047b82 */ /* 0x007e220000000a00 */
[----:B------:R-:W1:Y:S01]  /*1360*/  LDCU UR4, c[0x0][0x3b4] ;  /* 0x00007680ff0477ac */ /* 0x000e620008000800 */
[----:B0-----:R-:W-:-:S05]  /*1370*/  IMAD.WIDE R2, R2, 0x4, R4 ;  /* 0x0000000402027825 */ /* 0x001fca00078e0204 */
[----:B------:R0:W5:Y:S01]  /*1380*/  LDG.E R6, desc[UR14][R2.64] ;  /* 0x0000000e02067981 */ /* 0x000162000c1e1900 */
[----:B-1----:R-:W-:Y:S01]  /*1390*/  UISETP.GE.AND UP0, UPT, UR4, 0x2, UPT ;  /* 0x000000020400788c */ /* 0x002fe2000bf06270 */
[----:B---34-:R-:W-:-:S08]  /*13a0*/  HFMA2 R7, -RZ, RZ, 1.875, 0 ;  /* 0x3f800000ff077431 */ /* 0x018fd000000001ff */
[----:B0-----:R-:W-:Y:S05]  /*13b0*/  BRA.U !UP0, `(.L_x_120) ;  /* 0x00000005085c7547 */ /* 0x001fea000b800000 */
[----:B------:R-:W-:Y:S01]  /*13c0*/  UIADD3 UR5, UPT, UPT, UR4, -0x1, URZ ;  /* 0xffffffff04057890 */ /* 0x000fe2000fffe0ff */
[----:B------:R-:W-:Y:S01]  /*13d0*/  IMAD.MOV.U32 R7, RZ, RZ, 0x3f800000 ;  /* 0x3f800000ff077424 */ /* 0x000fe200078e00ff */
[----:B------:R-:W-:Y:S01]  /*13e0*/  UIADD3 UR4, UPT, UPT, UR4, -0x2, URZ ;  /* 0xfffffffe04047890 */ /* 0x000fe2000fffe0ff */
[----:B------:R-:W-:Y:S01]  /*13f0*/  MOV R9, 0x1 ;  /* 0x0000000100097802 */ /* 0x000fe20000000f00 */
[----:B------:R-:W-:Y:S01]  /*1400*/  ULOP3.LUT UR6, UR5, 0x3, URZ, 0xc0, !UPT ;  /* 0x0000000305067892 */ /* 0x000fe2000f8ec0ff */
[----:B------:R-:W-:Y:S01]  /*1410*/  MOV R8, 0x3f800000 ;  /* 0x3f80000000087802 */ /* 0x000fe20000000f00 */
[----:B------:R-:W-:-:S09]  /*1420*/  UISETP.GE.U32.AND UP0, UPT, UR4, 0x3, UPT ;  /* 0x000000030400788c */ /* 0x000fd2000bf06070 */
[----:B------:R-:W-:Y:S05]  /*1430*/  BRA.U !UP0, `(.L_x_121) ;  /* 0x0000000108e87547 */ /* 0x000fea000b800000 */
[----:B------:R-:W-:Y:S01]  /*1440*/  IADD3 R4, P0, PT, R2, 0x8, RZ ;  /* 0x0000000802047810 */ /* 0x000fe20007f1e0ff */
[----:B------:R-:W-:Y:S01]  /*1450*/  ULOP3.LUT UR4, UR5, 0xfffffffc, URZ, 0xc0, !UPT ;  /* 0xfffffffc05047892 */ /* 0x000fe2000f8ec0ff */
[----:B------:R-:W-:Y:S01]  /*1460*/  MOV R7, 0x3f800000 ;  /* 0x3f80000000077802 */ /* 0x000fe20000000f00 */
[----:B------:R-:W-:Y:S01]  /*1470*/  IMAD.MOV.U32 R9, RZ, RZ, RZ ;  /* 0x000000ffff097224 */ /* 0x000fe200078e00ff */
[----:B------:R-:W-:Y:S01]  /*1480*/  IADD3.X R5, PT, PT, RZ, R3, RZ, P0, !PT ;  /* 0x00000003ff057210 */ /* 0x000fe200007fe4ff */
[----:B------:R-:W-:-:S12]  /*1490*/  UIADD3 UR4, UPT, UPT, -UR4, URZ, URZ ;  /* 0x000000ff04047290 */ /* 0x000fd8000fffe1ff */
.L_x_130:
        /* <DEDUP_REMOVED lines=10> */
[----:B------:R-:W-:Y:S01]  /*1540*/  FSETP.GTU.AND P3, PT, |R10|, 1.0000000116860974231e-07, PT ;  /* 0x33d6bf950a00780b */ /* 0x000fe20003f6c200 */
[----:B------:R-:W-:Y:S02]  /*1550*/  HFMA2 R10, -RZ, RZ, 1.875, 0 ;  /* 0x3f800000ff0a7431 */ /* 0x000fe400000001ff */
        /* <DEDUP_REMOVED lines=10> */
.L_x_123:
[----:B------:R-:W-:Y:S05]  /*1600*/  BSYNC.RECONVERGENT B0 ;  /* 0x0000000000007941 */ /* 0x000fea0003800200 */
.L_x_122:
[----:B------:R-:W-:Y:S01]  /*1610*/  BSSY.RECONVERGENT B0, `(.L_x_124) ;  /* 0x0000007000007945 */ /* 0x000fe20003800200 */
[----:B------:R-:W-:-:S03]  /*1620*/  MOV R8, 0x3f800000 ;  /* 0x3f80000000087802 */ /* 0x000fc60000000f00 */
[----:B------:R-:W-:Y:S05]  /*1630*/  @P0 BRA `(.L_x_125) ;  /* 0x0000000000100947 */ /* 0x000fea0003800000 */
[----:B------:R-:W-:-:S05]  /*1640*/  FADD R8, R10, 1 ;  /* 0x3f8000000a087421 */ /* 0x000fca0000000000 */
[----:B------:R-:W-:-:S13]  /*1650*/  FSETP.GT.AND P0, PT, R8, R7, PT ;  /* 0x000000070800720b */ /* 0x000fda0003f04000 */
[----:B-----5:R-:W-:Y:S02]  /*1660*/  @P0 MOV R6, R14 ;  /* 0x0000000e00060202 */ /* 0x020fe40000000f00 */
[----:B------:R-:W-:-:S07]  /*1670*/  @P0 MOV R7, R8 ;  /* 0x0000000800070202 */ /* 0x000fce0000000f00 */
.L_x_125:
[----:B------:R-:W-:Y:S05]  /*1680*/  BSYNC.RECONVERGENT B0 ;  /* 0x0000000000007941 */ /* 0x000fea0003800200 */
.L_x_124:
[----:B------:R-:W-:Y:S01]  /*1690*/  BSSY.RECONVERGENT B0, `(.L_x_126) ;  /* 0x0000007000007945 */ /* 0x000fe20003800200 */
[----:B------:R-:W-:-:S03]  /*16a0*/  IMAD.MOV.U32 R10, RZ, RZ, 0x3f800000 ;  /* 0x3f800000ff0a7424 */ /* 0x000fc600078e00ff */
[----:B------:R-:W-:Y:S05]  /*16b0*/  @P1 BRA `(.L_x_127) ;  /* 0x0000000000101947 */ /* 0x000fea0003800000 */
[----:B------:R-:W-:-:S05]  /*16c0*/  FADD R10, R8, 1 ;  /* 0x3f800000080a7421 */ /* 0x000fca0000000000 */
[----:B------:R-:W-:-:S13]  /*16d0*/  FSETP.GT.AND P0, PT, R10, R7, PT ;  /* 0x000000070a00720b */ /* 0x000fda0003f04000 */
[----:B-----5:R-:W-:Y:S02]  /*16e0*/  @P0 MOV R6, R17 ;  /* 0x0000001100060202 */ /* 0x020fe40000000f00 */
[----:B------:R-:W-:-:S07]  /*16f0*/  @P0 MOV R7, R10 ;  /* 0x0000000a00070202 */ /* 0x000fce0000000f00 */
.L_x_127:
[----:B------:R-:W-:Y:S05]  /*1700*/  BSYNC.RECONVERGENT B0 ;  /* 0x0000000000007941 */ /* 0x000fea0003800200 */
.L_x_126:
[----:B------:R-:W-:Y:S01]  /*1710*/  BSSY.RECONVERGENT B0, `(.L_x_128) ;  /* 0x0000007000007945 */ /* 0x000fe20003800200 */
[----:B------:R-:W-:-:S03]  /*1720*/  HFMA2 R8, -RZ, RZ, 1.875, 0 ;  /* 0x3f800000ff087431 */ /* 0x000fc600000001ff */
[----:B------:R-:W-:Y:S05]  /*1730*/  @P2 BRA `(.L_x_129) ;  /* 0x0000000000102947 */ /* 0x000fea0003800000 */
[----:B------:R-:W-:-:S05]  /*1740*/  FADD R8, R10, 1 ;  /* 0x3f8000000a087421 */ /* 0x000fca0000000000 */
[----:B------:R-:W-:-:S13]  /*1750*/  FSETP.GT.AND P0, PT, R8, R7, PT ;  /* 0x000000070800720b */ /* 0x000fda0003f04000 */
[----:B-----5:R-:W-:Y:S01]  /*1760*/  @P0 IMAD.MOV.U32 R6, RZ, RZ, R16 ;  /* 0x000000ffff060224 */ /* 0x020fe200078e0010 */
[----:B------:R-:W-:-:S07]  /*1770*/  @P0 MOV R7, R8 ;  /* 0x0000000800070202 */ /* 0x000fce0000000f00 */
.L_x_129:
[----:B------:R-:W-:Y:S05]  /*1780*/  BSYNC.RECONVERGENT B0 ;  /* 0x0000000000007941 */ /* 0x000fea0003800200 */
.L_x_128:
[----:B------:R-:W-:Y:S02]  /*1790*/  IADD3 R4, P0, PT, R4, 0x10, RZ ;  /* 0x0000001004047810 */ /* 0x000fe40007f1e0ff */
[----:B------:R-:W-:Y:S02]  /*17a0*/  IADD3 R9, PT, PT, R9, 0x4, RZ ;  /* 0x0000000409097810 */ /* 0x000fe40007ffe0ff */
[----:B------:R-:W-:Y:S01]  /*17b0*/  IADD3.X R5, PT, PT, RZ, R5, RZ, P0, !PT ;  /* 0x00000005ff057210 */ /* 0x000fe200007fe4ff */
[----:B------:R-:W-:Y:S08]  /*17c0*/  BRA.U UP0, `(.L_x_130) ;  /* 0xfffffffd00347547 */ /* 0x000ff0000b83ffff */
[----:B------:R-:W-:-:S07]  /*17d0*/  IADD3 R9, PT, PT, R9, 0x1, RZ ;  /* 0x0000000109097810 */ /* 0x000fce0007ffe0ff */
.L_x_121:
[----:B------:R-:W-:-:S09]  /*17e0*/  UISETP.NE.AND UP0, UPT, UR6, URZ, UPT ;  /* 0x000000ff0600728c */ /* 0x000fd2000bf05270 */
[----:B------:R-:W-:Y:S05]  /*17f0*/  BRA.U !UP0, `(.L_x_120) ;  /* 0x00000001084c7547 */ /* 0x000fea000b800000 */
[----:B------:R-:W-:-:S12]  /*1800*/  UIADD3 UR4, UPT, UPT, -UR6, URZ, URZ ;  /* 0x000000ff06047290 */ /* 0x000fd8000fffe1ff */
.L_x_133:
[----:B------:R-:W-:-:S05]  /*1810*/  IMAD.WIDE R4, R9, 0x4, R2 ;  /* 0x0000000409047825 */ /* 0x000fca00078e0202 */
[----:B------:R-:W2:Y:S04]  /*1820*/  LDG.E R10, desc[UR14][R4.64] ;  /* 0x0000000e040a7981 */ /* 0x000ea8000c1e1900 */
[----:B------:R-:W2:Y:S01]  /*1830*/  LDG.E R11, desc[UR14][R4.64+-0x4] ;  /* 0xfffffc0e040b7981 */ /* 0x000ea2000c1e1900 */
[----:B------:R-:W-:Y:S01]  /*1840*/  UIADD3 UR4, UPT, UPT, UR4, 0x1, URZ ;  /* 0x0000000104047890 */ /* 0x000fe2000fffe0ff */
[----:B------:R-:W-:Y:S03]  /*1850*/  BSSY.RECONVERGENT B0, `(.L_x_131) ;  /* 0x000000b000007945 */ /* 0x000fe60003800200 */
[----:B------:R-:W-:Y:S01]  /*1860*/  UISETP.NE.AND UP0, UPT, UR4, URZ, UPT ;  /* 0x000000ff0400728c */ /* 0x000fe2000bf05270 */
[----:B--2---:R-:W-:-:S05]  /*1870*/  FADD R10, R10, -R11 ;  /* 0x8000000b0a0a7221 */ /* 0x004fca0000000000 */
[----:B------:R-:W-:Y:S01]  /*1880*/  FSETP.GTU.AND P0, PT, |R10|, 1.0000000116860974231e-07, PT ;  /* 0x33d6bf950a00780b */ /* 0x000fe20003f0c200 */
[----:B------:R-:W-:Y:S01]  /*1890*/  IMAD.MOV.U32 R10, RZ, RZ, R8 ;  /* 0x000000ffff0a7224 */ /* 0x000fe200078e0008 */
[----:B------:R-:W-:-:S11]  /*18a0*/  MOV R8, 0x3f800000 ;  /* 0x3f80000000087802 */ /* 0x000fd60000000f00 */
[----:B------:R-:W-:Y:S05]  /*18b0*/  @P0 BRA `(.L_x_132) ;  /* 0x0000000000100947 */ /* 0x000fea0003800000 */
[----:B------:R-:W-:-:S05]  /*18c0*/  FADD R8, R10, 1 ;  /* 0x3f8000000a087421 */ /* 0x000fca0000000000 */
[----:B------:R-:W-:-:S13]  /*18d0*/  FSETP.GT.AND P0, PT, R8, R7, PT ;  /* 0x000000070800720b */ /* 0x000fda0003f04000 */
[----:B-----5:R-:W-:Y:S02]  /*18e0*/  @P0 MOV R6, R11 ;  /* 0x0000000b00060202 */ /* 0x020fe40000000f00 */
[----:B------:R-:W-:-:S07]  /*18f0*/  @P0 MOV R7, R8 ;  /* 0x0000000800070202 */ /* 0x000fce0000000f00 */
.L_x_132:
[----:B------:R-:W-:Y:S05]  /*1900*/  BSYNC.RECONVERGENT B0 ;  /* 0x0000000000007941 */ /* 0x000fea0003800200 */
.L_x_131:
[----:B------:R-:W-:Y:S01]  /*1910*/  IADD3 R9, PT, PT, R9, 0x1, RZ ;  /* 0x0000000109097810 */ /* 0x000fe20007ffe0ff */
[----:B------:R-:W-:Y:S06]  /*1920*/  BRA.U UP0, `(.L_x_133) ;  /* 0xfffffffd00b87547 */ /* 0x000fec000b83ffff */
.L_x_120:
        /* <DEDUP_REMOVED lines=9> */
.L_x_134:
        /* <DEDUP_REMOVED lines=12> */
.L_x_197:


//--------------------- .text._Z23cuda_update_scores_ssmpPfS_S_PiS_S0_S0_iii --------------------------
	.section	.text._Z23cuda_update_scores_ssmpPfS_S_PiS_S0_S0_iii,"ax",@progbits
	.align	128
        .global         _Z23cuda_update_scores_ssmpPfS_S_PiS_S0_S0_iii
        .type           _Z23cuda_update_scores_ssmpPfS_S_PiS_S0_S0_iii,@function
        .size           _Z23cuda_update_scores_ssmpPfS_S_PiS_S0_S0_iii,(.L_x_198 - _Z23cuda_update_scores_ssmpPfS_S_PiS_S0_S0_iii)
        .other          _Z23cuda_update_scores_ssmpPfS_S_PiS_S0_S0_iii,@"STO_CUDA_ENTRY STV_DEFAULT"
_Z23cuda_update_scores_ssmpPfS_S_PiS_S0_S0_iii:
.text._Z23cuda_update_scores_ssmpPfS_S_PiS_S0_S0_iii:
        /* <DEDUP_REMOVED lines=62> */
.L_x_137:
        /* <DEDUP_REMOVED lines=73> */
.L_x_136:
        /* <DEDUP_REMOVED lines=44> */
.L_x_139:
        /* <DEDUP_REMOVED lines=28> */
.L_x_140:
[----:B------:R-:W-:Y:S05]  /*0cf0*/  @!P1 BRA `(.L_x_138) ;  /* 0x00000000003c9947 */ /* 0x000fea0003800000 */
[----:B------:R-:W3:Y:S01]  /*0d00*/  LDC.64 R10, c[0x0][0x3a0] ;  /* 0x0000e800ff0a7b82 */ /* 0x000ee20000000a00 */
[----:B------:R-:W-:-:S07]  /*0d10*/  UMOV UR4, URZ ;  /* 0x000000ff00047c82 */ /* 0x000fce0008000000 */
[----:B012---:R-:W0:Y:S02]  /*0d20*/  LDC.64 R8, c[0x0][0x390] ;  /* 0x0000e400ff087b82 */ /* 0x007e240000000a00 */
.L_x_141:
        /* <DEDUP_REMOVED lines=12> */
.L_x_138:
[----:B------:R-:W-:-:S13]  /*0df0*/  ISETP.NE.AND P0, PT, R3, 0x1, PT ;  /* 0x000000010300780c */ /* 0x000fda0003f05270 */
[----:B------:R-:W-:Y:S05]  /*0e00*/  @!P0 BRA `(.L_x_135) ;  /* 0x0000000400f88947 */ /* 0x000fea0003800000 */
[----:B------:R-:W3:Y:S01]  /*0e10*/  LDCU.64 UR6, c[0x0][0x3a0] ;  /* 0x00007400ff0677ac */ /* 0x000ee20008000a00 */
[C---:B------:R-:W-:Y:S01]  /*0e20*/  IADD3 R10, PT, PT, R3.reuse, 0x7, RZ ;  /* 0x00000007030a7810 */ /* 0x040fe20007ffe0ff */
[C---:B------:R-:W-:Y:S01]  /*0e30*/  VIADD R5, R3.reuse, 0xfffffffe ;  /* 0xfffffffe03057836 */ /* 0x040fe20000000000 */
[C---:B------:R-:W-:Y:S01]  /*0e40*/  IADD3 R11, PT, PT, R3.reuse, 0x3, RZ ;  /* 0x00000003030b7810 */ /* 0x040fe20007ffe0ff */
[----:B------:R-:W-:Y:S01]  /*0e50*/  VIADD R3, R3, 0xffffffff ;  /* 0xffffffff03037836 */ /* 0x000fe20000000000 */
[----:B------:R-:W-:Y:S01]  /*0e60*/  LOP3.LUT R4, R10, 0x7, RZ, 0xc0, !PT ;  /* 0x000000070a047812 */ /* 0x000fe200078ec0ff */
[----:B------:R-:W-:Y:S01]  /*0e70*/  UMOV UR4, URZ ;  /* 0x000000ff00047c82 */ /* 0x000fe20008000000 */
[----:B------:R-:W-:Y:S02]  /*0e80*/  ISETP.GE.U32.AND P0, PT, R5, 0x7, PT ;  /* 0x000000070500780c */ /* 0x000fe40003f06070 */
[----:B------:R-:W-:Y:S02]  /*0e90*/  IADD3 R4, PT, PT, R4, -0x1, RZ ;  /* 0xffffffff04047810 */ /* 0x000fe40007ffe0ff */
[----:B------:R-:W-:-:S02]  /*0ea0*/  LOP3.LUT R5, R11, 0x3, RZ, 0xc0, !PT ;  /* 0x000000030b057812 */ /* 0x000fc400078ec0ff */
[----:B------:R-:W-:Y:S02]  /*0eb0*/  ISETP.GE.U32.AND P2, PT, R4, 0x3, PT ;  /* 0x000000030400780c */ /* 0x000fe40003f46070 */
[----:B------:R-:W-:Y:S02]  /*0ec0*/  LOP3.LUT R4, R3, 0xfffffff8, RZ, 0xc0, !PT ;  /* 0xfffffff803047812 */ /* 0x000fe400078ec0ff */
[----:B------:R-:W-:Y:S01]  /*0ed0*/  ISETP.NE.AND P1, PT, R5, 0x1, PT ;  /* 0x000000010500780c */ /* 0x000fe20003f25270 */
[----:B---3--:R-:W-:Y:S01]  /*0ee0*/  UIADD3 UR5, UP0, UPT, UR6, 0x10, URZ ;  /* 0x0000001006057890 */ /* 0x008fe2000ff1e0ff */
[----:B------:R-:W-:-:S03]  /*0ef0*/  IADD3 R5, PT, PT, -R4, RZ, RZ ;  /* 0x000000ff04057210 */ /* 0x000fc60007ffe1ff */
[----:B------:R-:W-:-:S12]  /*0f00*/  UIADD3.X UR6, UPT, UPT, URZ, UR7, URZ, UP0, !UPT ;  /* 0x00000007ff067290 */ /* 0x000fd800087fe4ff */
.L_x_147:
[----:B------:R-:W3:Y:S01]  /*0f10*/  LDCU UR7, c[0x0][0x3bc] ;  /* 0x00007780ff0777ac */ /* 0x000ee20008000800 */
[----:B012---:R-:W-:Y:S01]  /*0f20*/  HFMA2 R9, -RZ, RZ, 0, 0 ;  /* 0x00000000ff097431 */ /* 0x007fe200000001ff */
[----:B------:R-:W-:-:S04]  /*0f30*/  UIADD3 UR4, UPT, UPT, UR4, 0x1, URZ ;  /* 0x0000000104047890 */ /* 0x000fc8000fffe0ff */
[----:B---3--:R-:W-:Y:S01]  /*0f40*/  UISETP.NE.AND UP0, UPT, UR4, UR7, UPT ;  /* 0x000000070400728c */ /* 0x008fe2000bf05270 */
[----:B------:R-:W-:Y:S10]  /*0f50*/  @!P0 BRA `(.L_x_142) ;  /* 0x0000000000c88947 */ /* 0x000ff40003800000 */
[----:B------:R-:W-:Y:S01]  /*0f60*/  IMAD.MOV.U32 R9, RZ, RZ, R2 ;  /* 0x000000ffff097224 */ /* 0x000fe200078e0002 */
[----:B------:R-:W-:-:S07]  /*0f70*/  MOV R8, R5 ;  /* 0x0000000500087202 */ /* 0x000fce0000000f00 */
.L_x_143:
        /* <DEDUP_REMOVED lines=40> */
[----:B------:R1:W-:Y:S01]  /*1200*/  @P3 STG.E desc[UR8][R6.64+0xc], R23 ;  /* 0x00000c1706003986 */ /* 0x0003e2000c101908 */
[----:B0-----:R-:W-:Y:S02]  /*1210*/  @P3 MOV R25, R23 ;  /* 0x0000001700193202 */ /* 0x001fe40000000f00 */
[----:B------:R-:W-:Y:S02]  /*1220*/  ISETP.NE.AND P3, PT, R8, RZ, PT ;  /* 0x000000ff0800720c */ /* 0x000fe40003f65270 */
[----:B------:R-:W-:-:S13]  /*1230*/  FSETP.GT.AND P4, PT, R25, R14, PT ;  /* 0x0000000e1900720b */ /* 0x000fda0003f84000 */
[----:B------:R1:W-:Y:S04]  /*1240*/  @P4 STG.E desc[UR8][R6.64+0x10], R25 ;  /* 0x0000101906004986 */ /* 0x0003e8000c101908 */
[----:B------:R1:W-:Y:S01]  /*1250*/  @P4 STG.E desc[UR8][R6.64+0xc], R14 ;  /* 0x00000c0e06004986 */ /* 0x0003e2000c101908 */
[----:B------:R-:W-:Y:S05]  /*1260*/  @P3 BRA `(.L_x_143) ;  /* 0xfffffffc00443947 */ /* 0x000fea000383ffff */
[----:B------:R-:W-:-:S07]  /*1270*/  MOV R9, R4 ;  /* 0x0000000400097202 */ /* 0x000fce0000000f00 */
.L_x_142:
[----:B------:R-:W-:-:S13]  /*1280*/  LOP3.LUT P3, RZ, R3, 0x7, RZ, 0xc0, !PT ;  /* 0x0000000703ff7812 */ /* 0x000fda000786c0ff */
[----:B------:R-:W-:Y:S05]  /*1290*/  @!P3 BRA `(.L_x_144) ;  /* 0x0000000000d0b947 */ /* 0x000fea0003800000 */
[----:B------:R-:W-:Y:S01]  /*12a0*/  LOP3.LUT P3, RZ, R10, 0x3, RZ, 0xc0, !PT ;  /* 0x000000030aff7812 */ /* 0x000fe2000786c0ff */
[----:B------:R-:W-:-:S12]  /*12b0*/  @!P2 BRA `(.L_x_145) ;  /* 0x000000000060a947 */ /* 0x000fd80003800000 */
[----:B-1----:R-:W0:Y:S01]  /*12c0*/  LDC.64 R6, c[0x0][0x3a0] ;  /* 0x0000e800ff067b82 */ /* 0x002e220000000a00 */
[----:B------:R-:W-:-:S05]  /*12d0*/  IADD3 R13, PT, PT, R2, R9, RZ ;  /* 0x00000009020d7210 */ /* 0x000fca0007ffe0ff */
        /* <DEDUP_REMOVED lines=19> */
[----:B------:R-:W-:-:S13]  /*1410*/  FSETP.GT.AND P4, PT, R17, R12, PT ;  /* 0x0000000c1100720b */ /* 0x000fda0003f84000 */
[----:B------:R2:W-:Y:S04]  /*1420*/  @P4 STG.E desc[UR8][R6.64+0x10], R17 ;  /* 0x0000101106004986 */ /* 0x0005e8000c101908 */
[----:B------:R2:W-:Y:S02]  /*1430*/  @P4 STG.E desc[UR8][R6.64+0xc], R12 ;  /* 0x00000c0c06004986 */ /* 0x0005e4000c101908 */
.L_x_145:
        /* <DEDUP_REMOVED lines=9> */
[----:B------:R-:W-:Y:S01]  /*14d0*/  VIADD R9, R9, 0x2 ;  /* 0x0000000209097836 */ /* 0x000fe20000000000 */
[----:B--2---:R-:W-:-:S13]  /*14e0*/  FSETP.GT.AND P3, PT, R8, R13, PT ;  /* 0x0000000d0800720b */ /* 0x004fda0003f64000 */
[----:B------:R0:W-:Y:S04]  /*14f0*/  @P3 STG.E desc[UR8][R6.64], R13 ;  /* 0x0000000d06003986 */ /* 0x0001e8000c101908 */
[----:B------:R1:W-:Y:S01]  /*1500*/  @P3 STG.E desc[UR8][R6.64+0x4], R8 ;  /* 0x0000040806003986 */ /* 0x0003e2000c101908 */
[----:B0-----:R-:W-:-:S04]  /*1510*/  @P3 MOV R13, R8 ;  /* 0x00000008000d3202 */ /* 0x001fc80000000f00 */
[----:B---3--:R-:W-:-:S13]  /*1520*/  FSETP.GT.AND P4, PT, R13, R12, PT ;  /* 0x0000000c0d00720b */ /* 0x008fda0003f84000 */
[----:B------:R1:W-:Y:S04]  /*1530*/  @P4 STG.E desc[UR8][R6.64+0x8], R13 ;  /* 0x0000080d06004986 */ /* 0x0003e8000c101908 */
[----:B------:R1:W-:Y:S02]  /*1540*/  @P4 STG.E desc[UR8][R6.64+0x4], R12 ;  /* 0x0000040c06004986 */ /* 0x0003e4000c101908 */
.L_x_146:
[----:B------:R-:W-:Y:S05]  /*1550*/  @!P5 BRA `(.L_x_144) ;  /* 0x000000000020d947 */ /* 0x000fea0003800000 */
[----:B-12---:R-:W0:Y:S01]  /*1560*/  LDC.64 R6, c[0x0][0x3a0] ;  /* 0x0000e800ff067b82 */ /* 0x006e220000000a00 */
[----:B------:R-:W-:-:S05]  /*1570*/  IADD3 R9, PT, PT, R2, R9, RZ ;  /* 0x0000000902097210 */ /* 0x000fca0007ffe0ff */
[----:B0-----:R-:W-:-:S05]  /*1580*/  IMAD.WIDE R6, R9, 0x4, R6 ;  /* 0x0000000409067825 */ /* 0x001fca00078e0206 */
[----:B------:R-:W2:Y:S04]  /*1590*/  LDG.E R9, desc[UR8][R6.64] ;  /* 0x0000000806097981 */ /* 0x000ea8000c1e1900 */
[----:B------:R-:W2:Y:S02]  /*15a0*/  LDG.E R8, desc[UR8][R6.64+0x4] ;  /* 0x0000040806087981 */ /* 0x000ea4000c1e1900 */
[----:B--2---:R-:W-:-:S13]  /*15b0*/  FSETP.GT.AND P3, PT, R9, R8, PT ;  /* 0x000000080900720b */ /* 0x004fda0003f64000 */
[----:B------:R0:W-:Y:S04]  /*15c0*/  @P3 STG.E desc[UR8][R6.64+0x4], R9 ;  /* 0x0000040906003986 */ /* 0x0001e8000c101908 */
[----:B------:R0:W-:Y:S02]  /*15d0*/  @P3 STG.E desc[UR8][R6.64], R8 ;  /* 0x0000000806003986 */ /* 0x0001e4000c101908 */
.L_x_144:
[----:B------:R-:W-:Y:S05]  /*15e0*/  BRA.U UP0, `(.L_x_147) ;  /* 0xfffffff900487547 */ /* 0x000fea000b83ffff */
.L_x_135:
[----:B012---:R-:W0:Y:S08]  /*15f0*/  LDC R9, c[0x0][0x3bc] ;  /* 0x0000ef00ff097b82 */ /* 0x007e300000000800 */
[----:B------:R-:W1:Y:S01]  /*1600*/  LDC.64 R6, c[0x0][0x3a0] ;  /* 0x0000e800ff067b82 */ /* 0x000e620000000a00 */
[----:B0-----:R-:W-:-:S04]  /*1610*/  LOP3.LUT R3, R9, 0x1, RZ, 0xc0, !PT ;  /* 0x0000000109037812 */ /* 0x001fc800078ec0ff */
[----:B------:R-:W-:-:S13]  /*1620*/  ISETP.NE.U32.AND P0, PT, R3, 0x1, PT ;  /* 0x000000010300780c */ /* 0x000fda0003f05070 */
[----:B------:R-:W-:-:S05]  /*1630*/  @P0 LEA.HI.SX32 R5, R9, R2, 0x1f ;  /* 0x0000000209050211 */ /* 0x000fca00078ffaff */
[----:B-1----:R-:W-:-:S05]  /*1640*/  @P0 IMAD.WIDE R4, R5, 0x4, R6 ;  /* 0x0000000405040825 */ /* 0x002fca00078e0206 */
[----:B------:R-:W2:Y:S04]  /*1650*/  @P0 LDG.E R3, desc[UR8][R4.64+-0x4] ;  /* 0xfffffc0804030981 */ /* 0x000ea8000c1e1900 */
[----:B------:R-:W2:Y:S01]  /*1660*/  @P0 LDG.E R8, desc[UR8][R4.64] ;  /* 0x0000000804080981 */ /* 0x000ea2000c1e1900 */
[----:B------:R-:W-:-:S04]  /*1670*/  @!P0 IADD3 R9, PT, PT, R9, -0x1, RZ ;  /* 0xffffffff09098810 */ /* 0x000fc80007ffe0ff */
[----:B------:R-:W-:Y:S01]  /*1680*/  @!P0 LEA.HI.SX32 R9, R9, R2, 0x1f ;  /* 0x0000000209098211 */ /* 0x000fe200078ffaff */
[----:B--2---:R-:W-:-:S04]  /*1690*/  @P0 FADD R8, R3, R8 ;  /* 0x0000000803080221 */ /* 0x004fc80000000000 */
[----:B------:R-:W-:Y:S02]  /*16a0*/  @!P0 IMAD.WIDE R2, R9, 0x4, R6 ;  /* 0x0000000409028825 */ /* 0x000fe400078e0206 */
[----:B------:R-:W0:Y:S02]  /*16b0*/  LDC.64 R6, c[0x0][0x388] ;  /* 0x0000e200ff067b82 */ /* 0x000e240000000a00 */
[----:B------:R-:W-:-:S06]  /*16c0*/  @P0 FMUL R11, R8, 0.5 ;  /* 0x3f000000080b0820 */ /* 0x000fcc0000400000 */
[----:B------:R-:W2:Y:S01]  /*16d0*/  @!P0 LDG.E R11, desc[UR8][R2.64] ;  /* 0x00000008020b8981 */ /* 0x000ea2000c1e1900 */
[----:B------:R-:W1:Y:S01]  /*16e0*/  LDC.64 R8, c[0x0][0x380] ;  /* 0x0000e000ff087b82 */ /* 0x000e620000000a00 */
[----:B0----5:R-:W-:-:S04]  /*16f0*/  IMAD.WIDE R6, R0, 0x4, R6 ;  /* 0x0000000400067825 */ /* 0x021fc800078e0206 */
[----:B-1----:R-:W-:-:S04]  /*1700*/  IMAD.WIDE R8, R0, 0x4, R8 ;  /* 0x0000000400087825 */ /* 0x002fc800078e0208 */
[----:B--2---:R-:W-:Y:S01]  /*1710*/  FADD R5, |R11|, -RZ ;  /* 0x800000ff0b057221 */ /* 0x004fe20000000200 */
[----:B------:R-:W-:Y:S04]  /*1720*/  STG.E desc[UR8][R6.64], R11 ;  /* 0x0000000b06007986 */ /* 0x000fe8000c101908 */
[----:B------:R-:W-:Y:S01]  /*1730*/  STG.E desc[UR8][R8.64], R5 ;  /* 0x0000000508007986 */ /* 0x000fe2000c101908 */
[----:B------:R-:W-:Y:S05]  /*1740*/  EXIT ;  /* 0x000000000000794d */ /* 0x000fea0003800000 */
.L_x_148:
        /* <DEDUP_REMOVED lines=11> */
.L_x_198:


//--------------------- .text._Z24cuda_compute_scores_ssmpPfS_S_PiS_S_ii --------------------------
	.section	.text._Z24cuda_compute_scores_ssmpPfS_S_PiS_S_ii,"ax",@progbits
	.align	128
        .global         _Z24cuda_compute_scores_ssmpPfS_S_PiS_S_ii
        .type           _Z24cuda_compute_scores_ssmpPfS_S_PiS_S_ii,@function
        .size           _Z24cuda_compute_scores_ssmpPfS_S_PiS_S_ii,(.L_x_199 - _Z24cuda_compute_scores_ssmpPfS_S_PiS_S_ii)
        .other          _Z24cuda_compute_scores_ssmpPfS_S_PiS_S_ii,@"STO_CUDA_ENTRY STV_DEFAULT"
_Z24cuda_compute_scores_ssmpPfS_S_PiS_S_ii:
.text._Z24cuda_compute_scores_ssmpPfS_S_PiS_S_ii:
        /* <DEDUP_REMOVED lines=20> */
.L_x_151:
        /* <DEDUP_REMOVED lines=73> */
.L_x_150:
        /* <DEDUP_REMOVED lines=44> */
.L_x_153:
        /* <DEDUP_REMOVED lines=28> */
.L_x_154:
[----:B------:R-:W-:Y:S05]  /*0a50*/  BRA.U !UP1, `(.L_x_152) ;  /* 0x00000001093c7547 */ /* 0x000fea000b800000 */
[----:B0-23--:R-:W0:Y:S01]  /*0a60*/  LDC.64 R14, c[0x0][0x3a8] ;  /* 0x0000ea00ff0e7b82 */ /* 0x00de220000000a00 */
[----:B------:R-:W-:-:S07]  /*0a70*/  UMOV UR5, URZ ;  /* 0x000000ff00057c82 */ /* 0x000fce0008000000 */
[----:B------:R-:W1:Y:S08]  /*0a80*/  LDC.64 R12, c[0x0][0x390] ;  /* 0x0000e400ff0c7b82 */ /* 0x000e700000000a00 */
[----:B------:R-:W2:Y:S02]  /*0a90*/  LDC.64 R10, c[0x0][0x398] ;  /* 0x0000e600ff0a7b82 */ /* 0x000ea40000000a00 */
.L_x_155:
[----:B----4-:R-:W-:-:S05]  /*0aa0*/  IADD3 R9, PT, PT, R2, UR4, RZ ;  /* 0x0000000402097c10 */ /* 0x010fca000fffe0ff */
        /* <DEDUP_REMOVED lines=10> */
.L_x_152:
        /* <DEDUP_REMOVED lines=18> */
.L_x_161:
[----:B-1----:R-:W1:Y:S01]  /*0c70*/  LDCU UR5, c[0x0][0x3b4] ;  /* 0x00007680ff0577ac */ /* 0x002e620008000800 */
[----:B------:R-:W-:-:S04]  /*0c80*/  UIADD3 UR4, UPT, UPT, UR4, 0x1, URZ ;  /* 0x0000000104047890 */ /* 0x000fc8000fffe0ff */
[----:B-1----:R-:W-:-:S03]  /*0c90*/  UISETP.NE.AND UP0, UPT, UR4, UR5, UPT ;  /* 0x000000050400728c */ /* 0x002fc6000bf05270 */
[----:B------:R-:W-:Y:S01]  /*0ca0*/  UMOV UR5, URZ ;  /* 0x000000ff00057c82 */ /* 0x000fe20008000000 */
[----:B0-----:R-:W-:Y:S07]  /*0cb0*/  BRA.U !UP3, `(.L_x_156) ;  /* 0x000000010bc87547 */ /* 0x001fee000b800000 */
[----:B------:R-:W-:Y:S01]  /*0cc0*/  MOV R3, R2 ;  /* 0x0000000200037202 */ /* 0x000fe20000000f00 */
[----:B------:R-:W-:-:S06]  /*0cd0*/  UMOV UR5, UR9 ;  /* 0x0000000900057c82 */ /* 0x000fcc0008000000 */
.L_x_157:
        /* <DEDUP_REMOVED lines=48> */
.L_x_156:
[----:B------:R-:W-:-:S09]  /*0fe0*/  ULOP3.LUT UP4, URZ, UR10, 0x7, URZ, 0xc0, !UPT ;  /* 0x000000070aff7892 */ /* 0x000fd2000f88c0ff */
[----:B------:R-:W-:Y:S05]  /*0ff0*/  BRA.U !UP4, `(.L_x_158) ;  /* 0x000000010cd07547 */ /* 0x000fea000b800000 */
[----:B------:R-:W-:Y:S01]  /*1000*/  ULOP3.LUT UP4, URZ, UR11, 0x3, URZ, 0xc0, !UPT ;  /* 0x000000030bff7892 */ /* 0x000fe2000f88c0ff */
[----:B------:R-:W-:Y:S10]  /*1010*/  BRA.U !UP1, `(.L_x_159) ;  /* 0x0000000109607547 */ /* 0x000ff4000b800000 */
[----:B012---:R-:W0:Y:S01]  /*1020*/  LDC.64 R4, c[0x0][0x3a8] ;  /* 0x0000ea00ff047b82 */ /* 0x007e220000000a00 */
[----:B------:R-:W-:-:S05]  /*1030*/  IADD3 R3, PT, PT, R2, UR5, RZ ;  /* 0x0000000502037c10 */ /* 0x000fca000fffe0ff */
        /* <DEDUP_REMOVED lines=22> */
.L_x_159:
        /* <DEDUP_REMOVED lines=17> */
.L_x_160:
        /* <DEDUP_REMOVED lines=9> */
.L_x_158:
[----:B------:R-:W-:Y:S05]  /*1340*/  BRA.U UP0, `(.L_x_161) ;  /* 0xfffffff900487547 */ /* 0x000fea000b83ffff */
.L_x_149:
[----:B01234-:R-:W0:Y:S08]  /*1350*/  LDC R9, c[0x0][0x3b4] ;  /* 0x0000ed00ff097b82 */ /* 0x01fe300000000800 */
        /* <DEDUP_REMOVED lines=15> */
[----:B0-----:R-:W-:-:S04]  /*1450*/  IMAD.WIDE R6, R0, 0x4, R6 ;  /* 0x0000000400067825 */ /* 0x001fc800078e0206 */
[----:B-1----:R-:W-:-:S04]  /*1460*/  IMAD.WIDE R8, R0, 0x4, R8 ;  /* 0x0000000400087825 */ /* 0x002fc800078e0208 */
[----:B--2---:R-:W-:Y:S01]  /*1470*/  FADD R5, |R11|, -RZ ;  /* 0x800000ff0b057221 */ /* 0x004fe20000000200 */
[----:B------:R-:W-:Y:S04]  /*1480*/  STG.E desc[UR14][R6.64], R11 ;  /* 0x0000000b06007986 */ /* 0x000fe8000c10190e */
[----:B------:R-:W-:Y:S01]  /*1490*/  STG.E desc[UR14][R8.64], R5 ;  /* 0x0000000508007986 */ /* 0x000fe2000c10190e */
[----:B------:R-:W-:Y:S05]  /*14a0*/  EXIT ;  /* 0x000000000000794d */ /* 0x000fea0003800000 */
.L_x_162:
        /* <DEDUP_REMOVED lines=13> */
.L_x_199:


//--------------------- .text._Z23cuda_compute_scores_smpPfS_PiS_ii --------------------------
	.section	.text._Z23cuda_compute_scores_smpPfS_PiS_ii,"ax",@progbits
	.align	128
        .global         _Z23cuda_compute_scores_smpPfS_PiS_ii
        .type           _Z23cuda_compute_scores_smpPfS_PiS_ii,@function
        .size           _Z23cuda_compute_scores_smpPfS_PiS_ii,(.L_x_200 - _Z23cuda_compute_scores_smpPfS_PiS_ii)
        .other          _Z23cuda_compute_scores_smpPfS_PiS_ii,@"STO_CUDA_ENTRY STV_DEFAULT"
_Z23cuda_compute_scores_smpPfS_PiS_ii:
.text._Z23cuda_compute_scores_smpPfS_PiS_ii:
        /* <DEDUP_REMOVED lines=20> */
.L_x_165:
        /* <DEDUP_REMOVED lines=73> */
.L_x_164:
        /* <DEDUP_REMOVED lines=44> */
.L_x_167:
        /* <DEDUP_REMOVED lines=28> */
.L_x_168:
[----:B------:R-:W-:Y:S05]  /*0a50*/  BRA.U !UP1, `(.L_x_166) ;  /* 0x00000001093c7547 */ /* 0x000fea000b800000 */
[----:B0-23--:R-:W0:Y:S01]  /*0a60*/  LDC.64 R12, c[0x0][0x388] ;  /* 0x0000e200ff0c7b82 */ /* 0x00de220000000a00 */
[----:B------:R-:W-:-:S07]  /*0a70*/  UMOV UR5, URZ ;  /* 0x000000ff00057c82 */ /* 0x000fce0008000000 */
[----:B------:R-:W1:Y:S08]  /*0a80*/  LDC.64 R10, c[0x0][0x390] ;  /* 0x0000e400ff0a7b82 */ /* 0x000e700000000a00 */
[----:B------:R-:W2:Y:S02]  /*0a90*/  LDC.64 R14, c[0x0][0x398] ;  /* 0x0000e600ff0e7b82 */ /* 0x000ea40000000a00 */
.L_x_169:
[----:B----4-:R-:W-:-:S05]  /*0aa0*/  IADD3 R9, PT, PT, R2, UR4, RZ ;  /* 0x0000000402097c10 */ /* 0x010fca000fffe0ff */
[----:B-1----:R-:W-:-:S06]  /*0ab0*/  IMAD.WIDE R4, R9, 0x4, R10 ;  /* 0x0000000409047825 */ /* 0x002fcc00078e020a */
[----:B------:R-:W0:Y:S02]  /*0ac0*/  LDG.E R5, desc[UR14][R4.64] ;  /* 0x0000000e04057981 */ /* 0x000e24000c1e1900 */
[----:B0-----:R-:W-:-:S06]  /*0ad0*/  IMAD.WIDE R6, R5, 0x4, R12 ;  /* 0x0000000405067825 */ /* 0x001fcc00078e020c */
[----:B------:R-:W3:Y:S01]  /*0ae0*/  LDG.E R7, desc[UR14][R6.64] ;  /* 0x0000000e06077981 */ /* 0x000ee2000c1e1900 */
[----:B--2---:R-:W-:Y:S01]  /*0af0*/  IMAD.WIDE R8, R9, 0x4, R14 ;  /* 0x0000000409087825 */ /* 0x004fe200078e020e */
[----:B------:R-:W-:Y:S02]  /*0b00*/  UIADD3 UR5, UPT, UPT, UR5, 0x1, URZ ;  /* 0x0000000105057890 */ /* 0x000fe4000fffe0ff */
[----:B------:R-:W-:Y:S02]  /*0b10*/  UIADD3 UR4, UPT, UPT, UR4, 0x1, URZ ;  /* 0x0000000104047890 */ /* 0x000fe4000fffe0ff */
[----:B------:R-:W-:Y:S01]  /*0b20*/  UISETP.NE.AND UP0, UPT, UR5, UR7, UPT ;  /* 0x000000070500728c */ /* 0x000fe2000bf05270 */
[----:B---3--:R4:W-:Y:S08]  /*0b30*/  STG.E desc[UR14][R8.64], R7 ;  /* 0x0000000708007986 */ /* 0x0089f0000c10190e */
[----:B------:R-:W-:Y:S05]  /*0b40*/  BRA.U UP0, `(.L_x_169) ;  /* 0xfffffffd00d47547 */ /* 0x000fea000b83ffff */
.L_x_166:
        /* <DEDUP_REMOVED lines=18> */
.L_x_175:
[----:B-1----:R-:W1:Y:S01]  /*0c70*/  LDCU UR5, c[0x0][0x3a4] ;  /* 0x00007480ff0577ac */ /* 0x002e620008000800 */
[----:B------:R-:W-:-:S04]  /*0c80*/  UIADD3 UR4, UPT, UPT, UR4, 0x1, URZ ;  /* 0x0000000104047890 */ /* 0x000fc8000fffe0ff */
[----:B-1----:R-:W-:-:S03]  /*0c90*/  UISETP.NE.AND UP0, UPT, UR4, UR5, UPT ;  /* 0x000000050400728c */ /* 0x002fc6000bf05270 */
[----:B------:R-:W-:Y:S01]  /*0ca0*/  UMOV UR5, URZ ;  /* 0x000000ff00057c82 */ /* 0x000fe20008000000 */
[----:B0-----:R-:W-:Y:S07]  /*0cb0*/  BRA.U !UP3, `(.L_x_170) ;  /* 0x000000010bc87547 */ /* 0x001fee000b800000 */
[----:B------:R-:W-:Y:S01]  /*0cc0*/  MOV R3, R2 ;  /* 0x0000000200037202 */ /* 0x000fe20000000f00 */
[----:B------:R-:W-:-:S06]  /*0cd0*/  UMOV UR5, UR9 ;  /* 0x0000000900057c82 */ /* 0x000fcc0008000000 */
.L_x_171:
        /* <DEDUP_REMOVED lines=48> */
.L_x_170:
        /* <DEDUP_REMOVED lines=28> */
.L_x_173:
        /* <DEDUP_REMOVED lines=17> */
.L_x_174:
        /* <DEDUP_REMOVED lines=9> */
.L_x_172:
[----:B------:R-:W-:Y:S05]  /*1340*/  BRA.U UP0, `(.L_x_175) ;  /* 0xfffffff900487547 */ /* 0x000fea000b83ffff */
.L_x_163:
        /* <DEDUP_REMOVED lines=15> */
[----:B0-----:R-:W-:-:S05]  /*1440*/  IMAD.WIDE R6, R0, 0x4, R6 ;  /* 0x0000000400067825 */ /* 0x001fca00078e0206 */
[----:B--2---:R-:W-:Y:S01]  /*1450*/  STG.E desc[UR14][R6.64], R9 ;  /* 0x0000000906007986 */ /* 0x004fe2000c10190e */
[----:B------:R-:W-:Y:S05]  /*1460*/  EXIT ;  /* 0x000000000000794d */ /* 0x000fea0003800000 */
.L_x_176:
        /* <DEDUP_REMOVED lines=9> */
.L_x_200:


//--------------------- .text._Z16create_row_indexPiS_ii --------------------------
	.section	.text._Z16create_row_indexPiS_ii,"ax",@progbits
	.align	128
        .global         _Z16create_row_indexPiS_ii
        .type           _Z16create_row_indexPiS_ii,@function
        .size           _Z16create_row_indexPiS_ii,(.L_x_201 - _Z16create_row_indexPiS_ii)
        .other          _Z16create_row_indexPiS_ii,@"STO_CUDA_ENTRY STV_DEFAULT"
_Z16create_row_indexPiS_ii:
.text._Z16create_row_indexPiS_ii:
[----:B------:R-:W-:Y:S01]  /*0000*/  LDC R1, c[0x0][0x37c] ;  /* 0x0000df00ff017b82 */ /* 0x000fe20000000800 */
[----:B------:R-:W0:Y:S01]  /*0010*/  S2R R0, SR_CTAID.X ;  /* 0x0000000000007919 */ /* 0x000e220000002500 */
[----:B------:R-:W0:Y:S01]  /*0020*/  LDCU UR5, c[0x0][0x360] ;  /* 0x00006c00ff0577ac */ /* 0x000e220008000800 */
[----:B------:R-:W0:Y:S01]  /*0030*/  S2R R3, SR_TID.X ;  /* 0x0000000000037919 */ /* 0x000e220000002100 */
[----:B------:R-:W1:Y:S01]  /*0040*/  LDCU UR4, c[0x0][0x394] ;  /* 0x00007280ff0477ac */ /* 0x000e620008000800 */
[----:B0-----:R-:W-:-:S05]  /*0050*/  IMAD R0, R0, UR5, R3 ;  /* 0x0000000500007c24 */ /* 0x001fca000f8e0203 */
[----:B-1----:R-:W-:-:S13]  /*0060*/  ISETP.GE.U32.AND P0, PT, R0, UR4, PT ;  /* 0x0000000400007c0c */ /* 0x002fda000bf06070 */
[----:B------:R-:W-:Y:S05]  /*0070*/  @P0 EXIT ;  /* 0x000000000000094d */ /* 0x000fea0003800000 */
[----:B------:R-:W0:Y:S01]  /*0080*/  LDC.64 R2, c[0x0][0x380] ;  /* 0x0000e000ff027b82 */ /* 0x000e220000000a00 */
[----:B------:R-:W-:Y:S01]  /*0090*/  UIADD3 UR4, UPT, UPT, UR4, -0x1, URZ ;  /* 0xffffffff04047890 */ /* 0x000fe2000fffe0ff */
[C---:B------:R-:W-:Y:S01]  /*00a0*/  IADD3 R5, PT, PT, R0.reuse, -0x1, RZ ;  /* 0xffffffff00057810 */ /* 0x040fe20007ffe0ff */
[----:B------:R-:W1:Y:S01]  /*00b0*/  LDCU.64 UR6, c[0x0][0x358] ;  /* 0x00006b00ff0677ac */ /* 0x000e620008000a00 */
[----:B------:R-:W-:Y:S03]  /*00c0*/  BSSY.RECONVERGENT B0, `(.L_x_177) ;  /* 0x0000024000007945 */ /* 0x000fe60003800200 */
[----:B------:R-:W-:-:S04]  /*00d0*/  ISETP.GE.U32.AND P0, PT, R0, UR4, PT ;  /* 0x0000000400007c0c */ /* 0x000fc8000bf06070 */
[----:B------:R-:W-:Y:S01]  /*00e0*/  ISETP.EQ.OR P0, PT, R0, RZ, P0 ;  /* 0x000000ff0000720c */ /* 0x000fe20000702670 */
[----:B0-----:R-:W-:-:S04]  /*00f0*/  IMAD.WIDE.U32 R4, R5, 0x4, R2 ;  /* 0x0000000405047825 */ /* 0x001fc800078e0002 */
[----:B------:R-:W-:-:S08]  /*0100*/  IMAD.WIDE.U32 R2, R0, 0x4, R2 ;  /* 0x0000000400027825 */ /* 0x000fd000078e0002 */
[----:B-1----:R-:W-:Y:S05]  /*0110*/  @P0 BRA `(.L_x_178) ;  /* 0x0000000000400947 */ /* 0x002fea0003800000 */
[----:B------:R-:W2:Y:S04]  /*0120*/  LDG.E R6, desc[UR6][R4.64] ;  /* 0x0000000604067981 */ /* 0x000ea8000c1e1900 */
[----:B------:R-:W2:Y:S02]  /*0130*/  LDG.E R9, desc[UR6][R2.64] ;  /* 0x0000000602097981 */ /* 0x000ea4000c1e1900 */
[----:B--2---:R-:W-:-:S13]  /*0140*/  ISETP.GE.AND P0, PT, R6, R9, PT ;  /* 0x000000090600720c */ /* 0x004fda0003f06270 */
[----:B------:R-:W0:Y:S01]  /*0150*/  @!P0 LDC.64 R6, c[0x0][0x388] ;  /* 0x0000e200ff068b82 */ /* 0x000e220000000a00 */
[----:B------:R-:W-:-:S05]  /*0160*/  @!P0 SHF.L.U32 R11, R9, 0x1, RZ ;  /* 0x00000001090b8819 */ /* 0x000fca00000006ff */
[----:B0-----:R-:W-:-:S05]  /*0170*/  @!P0 IMAD.WIDE R6, R11, 0x4, R6 ;  /* 0x000000040b068825 */ /* 0x001fca00078e0206 */
[----:B------:R0:W-:Y:S04]  /*0180*/  @!P0 STG.E desc[UR6][R6.64], R0 ;  /* 0x0000000006008986 */ /* 0x0001e8000c101906 */
[----:B------:R-:W2:Y:S04]  /*0190*/  @!P0 LDG.E R9, desc[UR6][R2.64] ;  /* 0x0000000602098981 */ /* 0x000ea8000c1e1900 */
[----:B------:R-:W2:Y:S02]  /*01a0*/  LDG.E R8, desc[UR6][R2.64+0x4] ;  /* 0x0000040602087981 */ /* 0x000ea4000c1e1900 */
[----:B--2---:R-:W-:-:S13]  /*01b0*/  ISETP.GE.AND P0, PT, R9, R8, PT ;  /* 0x000000080900720c */ /* 0x004fda0003f06270 */
[----:B0-----:R-:W-:Y:S05]  /*01c0*/  @P0 BRA `(.L_x_179) ;  /* 0x00000000004c0947 */ /* 0x001fea0003800000 */
[----:B------:R-:W0:Y:S01]  /*01d0*/  LDC.64 R6, c[0x0][0x388] ;  /* 0x0000e200ff067b82 */ /* 0x000e220000000a00 */
[----:B------:R-:W-:-:S04]  /*01e0*/  IMAD.SHL.U32 R9, R9, 0x2, RZ ;  /* 0x0000000209097824 */ /* 0x000fc800078e00ff */
[----:B0-----:R-:W-:-:S05]  /*01f0*/  IMAD.WIDE R6, R9, 0x4, R6 ;  /* 0x0000000409067825 */ /* 0x001fca00078e0206 */
[----:B------:R0:W-:Y:S01]  /*0200*/  STG.E desc[UR6][R6.64+0x4], R0 ;  /* 0x0000040006007986 */ /* 0x0001e2000c101906 */
[----:B------:R-:W-:Y:S05]  /*0210*/  BRA `(.L_x_179) ;  /* 0x0000000000387947 */ /* 0x000fea0003800000 */
.L_x_178:
[----:B------:R-:W-:-:S13]  /*0220*/  ISETP.NE.AND P0, PT, R0, RZ, PT ;  /* 0x000000ff0000720c */ /* 0x000fda0003f05270 */
[----:B------:R-:W-:Y:S05]  /*0230*/  @P0 BRA `(.L_x_179) ;  /* 0x0000000000300947 */ /* 0x000fea0003800000 */
[----:B------:R-:W0:Y:S08]  /*0240*/  LDC.64 R6, c[0x0][0x380] ;  /* 0x0000e000ff067b82 */ /* 0x000e300000000a00 */
[----:B------:R-:W1:Y:S01]  /*0250*/  LDC.64 R10, c[0x0][0x388] ;  /* 0x0000e200ff0a7b82 */ /* 0x000e620000000a00 */
[----:B0-----:R-:W2:Y:S02]  /*0260*/  LDG.E R8, desc[UR6][R6.64] ;  /* 0x0000000606087981 */ /* 0x001ea4000c1e1900 */
[----:B--2---:R-:W-:-:S05]  /*0270*/  SHF.L.U32 R9, R8, 0x1, RZ ;  /* 0x0000000108097819 */ /* 0x004fca00000006ff */
[----:B-1----:R-:W-:-:S05]  /*0280*/  IMAD.WIDE R8, R9, 0x4, R10 ;  /* 0x0000000409087825 */ /* 0x002fca00078e020a */
[----:B------:R1:W-:Y:S04]  /*0290*/  STG.E desc[UR6][R8.64], RZ ;  /* 0x000000ff08007986 */ /* 0x0003e8000c101906 */
[----:B------:R-:W2:Y:S04]  /*02a0*/  LDG.E R12, desc[UR6][R6.64] ;  /* 0x00000006060c7981 */ /* 0x000ea8000c1e1900 */
[----:B------:R-:W2:Y:S02]  /*02b0*/  LDG.E R13, desc[UR6][R6.64+0x4] ;  /* 0x00000406060d7981 */ /* 0x000ea4000c1e1900 */
[----:B--2---:R-:W-:-:S13]  /*02c0*/  ISETP.GE.AND P0, PT, R12, R13, PT ;  /* 0x0000000d0c00720c */ /* 0x004fda0003f06270 */
[----:B------:R-:W-:-:S04]  /*02d0*/  @!P0 IMAD.SHL.U32 R13, R12, 0x2, RZ ;  /* 0x000000020c0d8824 */ /* 0x000fc800078e00ff */
[----:B------:R-:W-:-:S05]  /*02e0*/  @!P0 IMAD.WIDE R10, R13, 0x4, R10 ;  /* 0x000000040d0a8825 */ /* 0x000fca00078e020a */
[----:B------:R1:W-:Y:S02]  /*02f0*/  @!P0 STG.E desc[UR6][R10.64+0x4], RZ ;  /* 0x000004ff0a008986 */ /* 0x0003e4000c101906 */
.L_x_179:
[----:B------:R-:W-:Y:S05]  /*0300*/  BSYNC.RECONVERGENT B0 ;  /* 0x0000000000007941 */ /* 0x000fea0003800200 */
.L_x_177:
[----:B------:R-:W-:-:S13]  /*0310*/  ISETP.NE.AND P0, PT, R0, UR4, PT ;  /* 0x0000000400007c0c */ /* 0x000fda000bf05270 */
[----:B------:R-:W-:Y:S05]  /*0320*/  @P0 EXIT ;  /* 0x000000000000094d */ /* 0x000fea0003800000 */
[----:B------:R-:W2:Y:S01]  /*0330*/  LDG.E R4, desc[UR6][R4.64] ;  /* 0x0000000604047981 */ /* 0x000ea2000c1e1900 */
[----:B0-----:R-:W0:Y:S03]  /*0340*/  LDC.64 R6, c[0x0][0x388] ;  /* 0x0000e200ff067b82 */ /* 0x001e260000000a00 */
[----:B-1----:R-:W2:Y:S01]  /*0350*/  LDG.E R9, desc[UR6][R2.64] ;  /* 0x0000000602097981 */ /* 0x002ea2000c1e1900 */
[----:B------:R-:W-:Y:S01]  /*0360*/  BSSY.RECONVERGENT B0, `(.L_x_180) ;  /* 0x0000008000007945 */ /* 0x000fe20003800200 */
[----:B--2---:R-:W-:-:S13]  /*0370*/  ISETP.GE.AND P0, PT, R4, R9, PT ;  /* 0x000000090400720c */ /* 0x004fda0003f06270 */
[----:B0-----:R-:W-:Y:S05]  /*0380*/  @P0 BRA `(.L_x_181) ;  /* 0x0000000000140947 */ /* 0x001fea0003800000 */
[----:B------:R-:W0:Y:S01]  /*0390*/  LDC.64 R4, c[0x0][0x388] ;  /* 0x0000e200ff047b82 */ /* 0x000e220000000a00 */
[----:B------:R-:W-:-:S05]  /*03a0*/  SHF.L.U32 R9, R9, 0x1, RZ ;  /* 0x0000000109097819 */ /* 0x000fca00000006ff */
[----:B0-----:R-:W-:-:S05]  /*03b0*/  IMAD.WIDE R4, R9, 0x4, R4 ;  /* 0x0000000409047825 */ /* 0x001fca00078e0204 */
[----:B------:R0:W-:Y:S04]  /*03c0*/  STG.E desc[UR6][R4.64], R0 ;  /* 0x0000000004007986 */ /* 0x0001e8000c101906 */
[----:B------:R0:W5:Y:S02]  /*03d0*/  LDG.E R9, desc[UR6][R2.64] ;  /* 0x0000000602097981 */ /* 0x000164000c1e1900 */
.L_x_181:
[----:B------:R-:W-:Y:S05]  /*03e0*/  BSYNC.RECONVERGENT B0 ;  /* 0x0000000000007941 */ /* 0x000fea0003800200 */
.L_x_180:
[----:B0----5:R-:W-:-:S04]  /*03f0*/  IMAD.SHL.U32 R3, R9, 0x2, RZ ;  /* 0x0000000209037824 */ /* 0x021fc800078e00ff */
[----:B------:R-:W-:-:S05]  /*0400*/  IMAD.WIDE R2, R3, 0x4, R6 ;  /* 0x0000000403027825 */ /* 0x000fca00078e0206 */
[----:B------:R-:W-:Y:S01]  /*0410*/  STG.E desc[UR6][R2.64+0x4], R0 ;  /* 0x0000040002007986 */ /* 0x000fe2000c101906 */
[----:B------:R-:W-:Y:S05]  /*0420*/  EXIT ;  /* 0x000000000000794d */ /* 0x000fea0003800000 */
.L_x_182:
        /* <DEDUP_REMOVED lines=13> */
.L_x_201:


//--------------------- .text._Z28count_nonzeros_in_rows_indexPfPii --------------------------
	.section	.text._Z28count_nonzeros_in_rows_indexPfPii,"ax",@progbits
	.align	128
        .global         _Z28count_nonzeros_in_rows_indexPfPii
        .type           _Z28count_nonzeros_in_rows_indexPfPii,@function
        .size           _Z28count_nonzeros_in_rows_indexPfPii,(.L_x_202 - _Z28count_nonzeros_in_rows_indexPfPii)
        .other          _Z28count_nonzeros_in_rows_indexPfPii,@"STO_CUDA_ENTRY STV_DEFAULT"
_Z28count_nonzeros_in_rows_indexPfPii:
.text._Z28count_nonzeros_in_rows_indexPfPii:
        /* <DEDUP_REMOVED lines=9> */
[----:B------:R-:W1:Y:S01]  /*0090*/  LDCU.64 UR4, c[0x0][0x358] ;  /* 0x00006b00ff0477ac */ /* 0x000e620008000a00 */
[----:B------:R-:W-:-:S05]  /*00a0*/  SHF.L.U32 R5, R7, 0x1, RZ ;  /* 0x0000000107057819 */ /* 0x000fca00000006ff */
[----:B0-----:R-:W-:Y:S02]  /*00b0*/  IMAD.WIDE.U32 R2, R5, 0x4, R2 ;  /* 0x0000000405027825 */ /* 0x001fe400078e0002 */
[----:B------:R-:W0:Y:S03]  /*00c0*/  LDC.64 R4, c[0x0][0x380] ;  /* 0x0000e000ff047b82 */ /* 0x000e260000000a00 */
[----:B-1----:R-:W2:Y:S04]  /*00d0*/  LDG.E R0, desc[UR4][R2.64+0x4] ;  /* 0x0000040402007981 */ /* 0x002ea8000c1e1900 */
[----:B------:R-:W2:Y:S01]  /*00e0*/  LDG.E R9, desc[UR4][R2.64] ;  /* 0x0000000402097981 */ /* 0x000ea2000c1e1900 */
[----:B0-----:R-:W-:Y:S01]  /*00f0*/  IMAD.WIDE.U32 R4, R7, 0x4, R4 ;  /* 0x0000000407047825 */ /* 0x001fe200078e0004 */
[----:B--2---:R-:W-:-:S04]  /*0100*/  IADD3 R0, PT, PT, R0, 0x1, -R9 ;  /* 0x0000000100007810 */ /* 0x004fc80007ffe809 */
[----:B------:R-:W-:-:S05]  /*0110*/  I2FP.F32.S32 R7, R0 ;  /* 0x0000000000077245 */ /* 0x000fca0000201400 */
[----:B------:R-:W-:Y:S01]  /*0120*/  STG.E desc[UR4][R4.64], R7 ;  /* 0x0000000704007986 */ /* 0x000fe2000c101904 */
[----:B------:R-:W-:Y:S05]  /*0130*/  EXIT ;  /* 0x000000000000794d */ /* 0x000fea0003800000 */
.L_x_183:
        /* <DEDUP_REMOVED lines=12> */
.L_x_202:


//--------------------- .text._Z20cuda_update_residualPfPiS_ii --------------------------
	.section	.text._Z20cuda_update_residualPfPiS_ii,"ax",@progbits
	.align	128
        .global         _Z20cuda_update_residualPfPiS_ii
        .type           _Z20cuda_update_residualPfPiS_ii,@function
        .size           _Z20cuda_update_residualPfPiS_ii,(.L_x_203 - _Z20cuda_update_residualPfPiS_ii)
        .other          _Z20cuda_update_residualPfPiS_ii,@"STO_CUDA_ENTRY STV_DEFAULT"
_Z20cuda_update_residualPfPiS_ii:
.text._Z20cuda_update_residualPfPiS_ii:
        /* <DEDUP_REMOVED lines=10> */
[----:B0-----:R-:W-:-:S05]  /*00a0*/  IMAD.WIDE.U32 R2, R7, 0x4, R2 ;  /* 0x0000000407027825 */ /* 0x001fca00078e0002 */
[----:B-1----:R-:W2:Y:S02]  /*00b0*/  LDG.E R0, desc[UR4][R2.64] ;  /* 0x0000000402007981 */ /* 0x002ea4000c1e1900 */
[----:B--2---:R-:W-:-:S13]  /*00c0*/  FSETP.GT.AND P0, PT, |R0|, RZ, PT ;  /* 0x000000ff0000720b */ /* 0x004fda0003f04200 */
[----:B------:R-:W-:Y:S05]  /*00d0*/  @!P0 EXIT ;  /* 0x000000000000894d */ /* 0x000fea0003800000 */
[----:B------:R-:W0:Y:S02]  /*00e0*/  LDC R6, c[0x0][0x39c] ;  /* 0x0000e700ff067b82 */ /* 0x000e240000000800 */
[----:B0-----:R-:W-:-:S13]  /*00f0*/  ISETP.GE.AND P0, PT, R6, 0x1, PT ;  /* 0x000000010600780c */ /* 0x001fda0003f06270 */
[----:B------:R-:W-:Y:S05]  /*0100*/  @!P0 EXIT ;  /* 0x000000000000894d */ /* 0x000fea0003800000 */
[C---:B------:R-:W-:Y:S01]  /*0110*/  ISETP.GE.U32.AND P1, PT, R6.reuse, 0x10, PT ;  /* 0x000000100600780c */ /* 0x040fe20003f26070 */
[----:B------:R-:W-:Y:S01]  /*0120*/  HFMA2 R8, -RZ, RZ, 0, 0 ;  /* 0x00000000ff087431 */ /* 0x000fe200000001ff */
[----:B------:R-:W-:Y:S01]  /*0130*/  LOP3.LUT R20, R6, 0xf, RZ, 0xc0, !PT ;  /* 0x0000000f06147812 */ /* 0x000fe200078ec0ff */
[----:B------:R-:W-:-:S03]  /*0140*/  IMAD R7, R7, R6, RZ ;  /* 0x0000000607077224 */ /* 0x000fc600078e02ff */
[----:B------:R-:W-:-:S07]  /*0150*/  ISETP.NE.AND P0, PT, R20, RZ, PT ;  /* 0x000000ff1400720c */ /* 0x000fce0003f05270 */
[----:B------:R-:W-:Y:S06]  /*0160*/  @!P1 BRA `(.L_x_184) ;  /* 0x0000000000ec9947 */ /* 0x000fec0003800000 */
[----:B------:R-:W-:Y:S02]  /*0170*/  LOP3.LUT R8, R6, 0x7ffffff0, RZ, 0xc0, !PT ;  /* 0x7ffffff006087812 */ /* 0x000fe400078ec0ff */
[----:B------:R-:W-:Y:S02]  /*0180*/  MOV R9, R7 ;  /* 0x0000000700097202 */ /* 0x000fe40000000f00 */
[----:B------:R-:W-:-:S07]  /*0190*/  IADD3 R10, PT, PT, -R8, RZ, RZ ;  /* 0x000000ff080a7210 */ /* 0x000fce0007ffe1ff */
.L_x_185:
[----:B------:R-:W0:Y:S08]  /*01a0*/  LDC.64 R4, c[0x0][0x388] ;  /* 0x0000e200ff047b82 */ /* 0x000e300000000a00 */
[----:B---3--:R-:W1:Y:S01]  /*01b0*/  LDC.64 R2, c[0x0][0x380] ;  /* 0x0000e000ff027b82 */ /* 0x008e620000000a00 */
[----:B0-----:R-:W-:-:S05]  /*01c0*/  IMAD.WIDE R4, R9, 0x4, R4 ;  /* 0x0000000409047825 */ /* 0x001fca00078e0204 */
[----:B------:R-:W1:Y:S01]  /*01d0*/  LDG.E R13, desc[UR4][R4.64] ;  /* 0x00000004040d7981 */ /* 0x000e62000c1e1900 */
[----:B------:R-:W-:Y:S01]  /*01e0*/  FADD R11, -R0, -RZ ;  /* 0x800000ff000b7221 */ /* 0x000fe20000000100 */
[----:B-1----:R-:W-:-:S05]  /*01f0*/  IMAD.WIDE R12, R13, 0x4, R2 ;  /* 0x000000040d0c7825 */ /* 0x002fca00078e0202 */
[----:B------:R0:W-:Y:S04]  /*0200*/  REDG.E.ADD.F32.FTZ.RN.STRONG.GPU desc[UR4][R12.64], R11 ;  /* 0x0000000b0c0079a6 */ /* 0x0001e8000c12f304 */
[----:B------:R-:W2:Y:S02]  /*0210*/  LDG.E R15, desc[UR4][R4.64+0x4] ;  /* 0x00000404040f7981 */ /* 0x000ea4000c1e1900 */
[----:B--2---:R-:W-:-:S05]  /*0220*/  IMAD.WIDE R14, R15, 0x4, R2 ;  /* 0x000000040f0e7825 */ /* 0x004fca00078e0202 */
[----:B------:R1:W-:Y:S04]  /*0230*/  REDG.E.ADD.F32.FTZ.RN.STRONG.GPU desc[UR4][R14.64], R11 ;  /* 0x0000000b0e0079a6 */ /* 0x0003e8000c12f304 */
[----:B------:R-:W2:Y:S02]  /*0240*/  LDG.E R17, desc[UR4][R4.64+0x8] ;  /* 0x0000080404117981 */ /* 0x000ea4000c1e1900 */
[----:B--2---:R-:W-:-:S05]  /*0250*/  IMAD.WIDE R16, R17, 0x4, R2 ;  /* 0x0000000411107825 */ /* 0x004fca00078e0202 */
[----:B------:R2:W-:Y:S04]  /*0260*/  REDG.E.ADD.F32.FTZ.RN.STRONG.GPU desc[UR4][R16.64], R11 ;  /* 0x0000000b100079a6 */ /* 0x0005e8000c12f304 */
[----:B------:R-:W3:Y:S02]  /*0270*/  LDG.E R19, desc[UR4][R4.64+0xc] ;  /* 0x00000c0404137981 */ /* 0x000ee4000c1e1900 */
[----:B---3--:R-:W-:-:S05]  /*0280*/  IMAD.WIDE R18, R19, 0x4, R2 ;  /* 0x0000000413127825 */ /* 0x008fca00078e0202 */
[----:B------:R3:W-:Y:S04]  /*0290*/  REDG.E.ADD.F32.FTZ.RN.STRONG.GPU desc[UR4][R18.64], R11 ;  /* 0x0000000b120079a6 */ /* 0x0007e8000c12f304 */
[----:B------:R-:W0:Y:S02]  /*02a0*/  LDG.E R21, desc[UR4][R4.64+0x10] ;  /* 0x0000100404157981 */ /* 0x000e24000c1e1900 */
[----:B0-----:R-:W-:-:S05]  /*02b0*/  IMAD.WIDE R12, R21, 0x4, R2 ;  /* 0x00000004150c7825 */ /* 0x001fca00078e0202 */
[----:B------:R0:W-:Y:S04]  /*02c0*/  REDG.E.ADD.F32.FTZ.RN.STRONG.GPU desc[UR4][R12.64], R11 ;  /* 0x0000000b0c0079a6 */ /* 0x0001e8000c12f304 */
[----:B------:R-:W1:Y:S02]  /*02d0*/  LDG.E R21, desc[UR4][R4.64+0x14] ;  /* 0x0000140404157981 */ /* 0x000e64000c1e1900 */
[----:B-1----:R-:W-:-:S05]  /*02e0*/  IMAD.WIDE R14, R21, 0x4, R2 ;  /* 0x00000004150e7825 */ /* 0x002fca00078e0202 */
        /* <DEDUP_REMOVED lines=25> */
[----:B------:R-:W2:Y:S01]  /*0480*/  LDG.E R21, desc[UR4][R4.64+0x38] ;  /* 0x0000380404157981 */ /* 0x000ea2000c1e1900 */
[----:B------:R-:W-:Y:S01]  /*0490*/  IADD3 R10, PT, PT, R10, 0x10, RZ ;  /* 0x000000100a0a7810 */ /* 0x000fe20007ffe0ff */
[----:B--2---:R-:W-:-:S05]  /*04a0*/  IMAD.WIDE R16, R21, 0x4, R2 ;  /* 0x0000000415107825 */ /* 0x004fca00078e0202 */
[----:B------:R3:W-:Y:S04]  /*04b0*/  REDG.E.ADD.F32.FTZ.RN.STRONG.GPU desc[UR4][R16.64], R11 ;  /* 0x0000000b100079a6 */ /* 0x0007e8000c12f304 */
[----:B------:R-:W2:Y:S01]  /*04c0*/  LDG.E R21, desc[UR4][R4.64+0x3c] ;  /* 0x00003c0404157981 */ /* 0x000ea2000c1e1900 */
[----:B------:R-:W-:Y:S02]  /*04d0*/  ISETP.NE.AND P1, PT, R10, RZ, PT ;  /* 0x000000ff0a00720c */ /* 0x000fe40003f25270 */
[----:B------:R-:W-:Y:S01]  /*04e0*/  IADD3 R9, PT, PT, R9, 0x10, RZ ;  /* 0x0000001009097810 */ /* 0x000fe20007ffe0ff */
[----:B--2---:R-:W-:-:S05]  /*04f0*/  IMAD.WIDE R2, R21, 0x4, R2 ;  /* 0x0000000415027825 */ /* 0x004fca00078e0202 */
[----:B------:R3:W-:Y:S05]  /*0500*/  REDG.E.ADD.F32.FTZ.RN.STRONG.GPU desc[UR4][R2.64], R11 ;  /* 0x0000000b020079a6 */ /* 0x0007ea000c12f304 */
[----:B------:R-:W-:Y:S05]  /*0510*/  @P1 BRA `(.L_x_185) ;  /* 0xfffffffc00201947 */ /* 0x000fea000383ffff */
.L_x_184:
[----:B------:R-:W-:Y:S05]  /*0520*/  @!P0 EXIT ;  /* 0x000000000000894d */ /* 0x000fea0003800000 */
[----:B------:R-:W-:Y:S02]  /*0530*/  ISETP.GE.U32.AND P0, PT, R20, 0x8, PT ;  /* 0x000000081400780c */ /* 0x000fe40003f06070 */
[----:B---3--:R-:W-:-:S04]  /*0540*/  LOP3.LUT R18, R6, 0x7, RZ, 0xc0, !PT ;  /* 0x0000000706127812 */ /* 0x008fc800078ec0ff */
[----:B------:R-:W-:-:S07]  /*0550*/  ISETP.NE.AND P1, PT, R18, RZ, PT ;  /* 0x000000ff1200720c */ /* 0x000fce0003f25270 */
[----:B------:R-:W-:Y:S06]  /*0560*/  @!P0 BRA `(.L_x_186) ;  /* 0x0000000000788947 */ /* 0x000fec0003800000 */
[----:B------:R-:W0:Y:S01]  /*0570*/  LDC.64 R2, c[0x0][0x388] ;  /* 0x0000e200ff027b82 */ /* 0x000e220000000a00 */
[----:B------:R-:W-:-:S05]  /*0580*/  IADD3 R5, PT, PT, R7, R8, RZ ;  /* 0x0000000807057210 */ /* 0x000fca0007ffe0ff */
[----:B0-----:R-:W-:Y:S02]  /*0590*/  IMAD.WIDE R2, R5, 0x4, R2 ;  /* 0x0000000405027825 */ /* 0x001fe400078e0202 */
[----:B------:R-:W0:Y:S03]  /*05a0*/  LDC.64 R4, c[0x0][0x380] ;  /* 0x0000e000ff047b82 */ /* 0x000e260000000a00 */
[----:B------:R-:W0:Y:S01]  /*05b0*/  LDG.E R11, desc[UR4][R2.64] ;  /* 0x00000004020b7981 */ /* 0x000e22000c1e1900 */
[----:B------:R-:W-:Y:S01]  /*05c0*/  FADD R9, -R0, -RZ ;  /* 0x800000ff00097221 */ /* 0x000fe20000000100 */
[----:B0-----:R-:W-:-:S05]  /*05d0*/  IMAD.WIDE R10, R11, 0x4, R4 ;  /* 0x000000040b0a7825 */ /* 0x001fca00078e0204 */
        /* <DEDUP_REMOVED lines=19> */
[----:B------:R-:W2:Y:S02]  /*0710*/  LDG.E R19, desc[UR4][R2.64+0x1c] ;  /* 0x00001c0402137981 */ /* 0x000ea4000c1e1900 */
[----:B--2---:R-:W-:-:S05]  /*0720*/  IMAD.WIDE R4, R19, 0x4, R4 ;  /* 0x0000000413047825 */ /* 0x004fca00078e0204 */
[----:B------:R3:W-:Y:S01]  /*0730*/  REDG.E.ADD.F32.FTZ.RN.STRONG.GPU desc[UR4][R4.64], R9 ;  /* 0x00000009040079a6 */ /* 0x0007e2000c12f304 */
[----:B------:R-:W-:-:S07]  /*0740*/  IADD3 R8, PT, PT, R8, 0x8, RZ ;  /* 0x0000000808087810 */ /* 0x000fce0007ffe0ff */
.L_x_186:
[----:B------:R-:W-:Y:S05]  /*0750*/  @!P1 EXIT ;  /* 0x000000000000994d */ /* 0x000fea0003800000 */
[----:B------:R-:W-:Y:S02]  /*0760*/  ISETP.GE.U32.AND P0, PT, R18, 0x4, PT ;  /* 0x000000041200780c */ /* 0x000fe40003f06070 */
[----:B------:R-:W-:-:S04]  /*0770*/  LOP3.LUT R6, R6, 0x3, RZ, 0xc0, !PT ;  /* 0x0000000306067812 */ /* 0x000fc800078ec0ff */
[----:B------:R-:W-:-:S07]  /*0780*/  ISETP.NE.AND P1, PT, R6, RZ, PT ;  /* 0x000000ff0600720c */ /* 0x000fce0003f25270 */
[----:B------:R-:W-:Y:S06]  /*0790*/  @!P0 BRA `(.L_x_187) ;  /* 0x0000000000488947 */ /* 0x000fec0003800000 */
[----:B------:R-:W0:Y:S01]  /*07a0*/  LDC.64 R2, c[0x0][0x388] ;  /* 0x0000e200ff027b82 */ /* 0x000e220000000a00 */
[----:B---3--:R-:W-:-:S07]  /*07b0*/  IADD3 R15, PT, PT, R7, R8, RZ ;  /* 0x00000008070f7210 */ /* 0x008fce0007ffe0ff */
[----:B------:R-:W1:Y:S01]  /*07c0*/  LDC.64 R12, c[0x0][0x380] ;  /* 0x0000e000ff0c7b82 */ /* 0x000e620000000a00 */
        /* <DEDUP_REMOVED lines=15> */
.L_x_187:
[----:B------:R-:W-:Y:S05]  /*08c0*/  @!P1 EXIT ;  /* 0x000000000000994d */ /* 0x000fea0003800000 */
[----:B0--3--:R-:W0:Y:S01]  /*08d0*/  LDC.64 R12, c[0x0][0x380] ;  /* 0x0000e000ff0c7b82 */ /* 0x009e220000000a00 */
[----:B------:R-:W-:Y:S02]  /*08e0*/  IADD3 R7, PT, PT, R7, R8, RZ ;  /* 0x0000000807077210 */ /* 0x000fe40007ffe0ff */
[----:B------:R-:W-:-:S05]  /*08f0*/  IADD3 R6, PT, PT, -R6, RZ, RZ ;  /* 0x000000ff06067210 */ /* 0x000fca0007ffe1ff */
[----:B------:R-:W1:Y:S02]  /*0900*/  LDC.64 R10, c[0x0][0x388] ;  /* 0x0000e200ff0a7b82 */ /* 0x000e640000000a00 */
.L_x_188:
[----:B-1----:R-:W-:-:S06]  /*0910*/  IMAD.WIDE R2, R7, 0x4, R10 ;  /* 0x0000000407027825 */ /* 0x002fcc00078e020a */
[----:B------:R-:W0:Y:S01]  /*0920*/  LDG.E R3, desc[UR4][R2.64] ;  /* 0x0000000402037981 */ /* 0x000e22000c1e1900 */
[----:B------:R-:W-:Y:S01]  /*0930*/  IADD3 R6, PT, PT, R6, 0x1, RZ ;  /* 0x0000000106067810 */ /* 0x000fe20007ffe0ff */
[----:B--2---:R-:W-:-:S03]  /*0940*/  FADD R9, -R0, -RZ ;  /* 0x800000ff00097221 */ /* 0x004fc60000000100 */
[----:B------:R-:W-:Y:S02]  /*0950*/  ISETP.NE.AND P0, PT, R6, RZ, PT ;  /* 0x000000ff0600720c */ /* 0x000fe40003f05270 */
[----:B------:R-:W-:Y:S01]  /*0960*/  IADD3 R7, PT, PT, R7, 0x1, RZ ;  /* 0x0000000107077810 */ /* 0x000fe20007ffe0ff */
[----:B0-----:R-:W-:-:S05]  /*0970*/  IMAD.WIDE R4, R3, 0x4, R12 ;  /* 0x0000000403047825 */ /* 0x001fca00078e020c */
[----:B------:R2:W-:Y:S05]  /*0980*/  REDG.E.ADD.F32.FTZ.RN.STRONG.GPU desc[UR4][R4.64], R9 ;  /* 0x00000009040079a6 */ /* 0x0005ea000c12f304 */
[----:B------:R-:W-:Y:S05]  /*0990*/  @P0 BRA `(.L_x_188) ;  /* 0xfffffffc00dc0947 */ /* 0x000fea000383ffff */
[----:B------:R-:W-:Y:S05]  /*09a0*/  EXIT ;  /* 0x000000000000794d */ /* 0x000fea0003800000 */
.L_x_189:
        /* <DEDUP_REMOVED lines=13> */
.L_x_203:


//--------------------- .nv.shared.reserved.0     --------------------------
	.section	.nv.shared.reserved.0,"aw",@nobits
	.weak		__nv_reservedSMEM_offset_0_alias
	.size		__nv_reservedSMEM_offset_0_alias, 0, 64
	.other		__nv_reservedSMEM_offset_0_alias,@"STO_CUDA_RESERVED_SHARED STV_DEFAULT"
__nv_reservedSMEM_offset_0_alias:
	.zero		0
	.zero		64


//--------------------- .nv.constant0._Z12countSupportPfiPi --------------------------
	.section	.nv.constant0._Z12countSupportPfiPi,"a",@progbits
	.sectionflags	@""
	.align	4
.nv.constant0._Z12countSupportPfiPi:
	.zero		920


//--------------------- .nv.constant0._Z18cudaUpdateResidualPfPiS_S_ii --------------------------
	.section	.nv.constant0._Z18cudaUpdateResidualPfPiS_S_ii,"a",@progbits
	.sectionflags	@""
	.align	4
.nv.constant0._Z18cudaUpdateResidualPfPiS_S_ii:
	.zero		936


//--------------------- .nv.constant0._Z16cudaUpdateSignalPfiS_ --------------------------
	.section	.nv.constant0._Z16cudaUpdateSignalPfiS_,"a",@progbits
	.sectionflags	@""
	.align	4
.nv.constant0._Z16cudaUpdateSignalPfiS_:
	.zero		920


//--------------------- .nv.constant0._Z10thresholdKPfPiiS0_i --------------------------
	.section	.nv.constant0._Z10thresholdKPfPiiS0_i,"a",@progbits
	.sectionflags	@""
	.align	4
.nv.constant0._Z10thresholdKPfPiiS0_i:
	.zero		932


//--------------------- .nv.constant0._Z22cuda_compute_scores_l0PfS_S_S_PiS0_iiii --------------------------
	.section	.nv.constant0._Z22cuda_compute_scores_l0PfS_S_S_PiS0_iiii,"a",@progbits
	.sectionflags	@""
	.align	4
.nv.constant0._Z22cuda_compute_scores_l0PfS_S_S_PiS0_iiii:
	.zero		960


//--------------------- .nv.constant0._Z25cuda_compute_scores_lddsrPfS_S_S_PiS0_iii --------------------------
	.section	.nv.constant0._Z25cuda_compute_scores_lddsrPfS_S_S_PiS0_iii,"a",@progbits
	.sectionflags	@""
	.align	4
.nv.constant0._Z25cuda_compute_scores_lddsrPfS_S_S_PiS0_iii:
	.zero		956


//--------------------- .nv.constant0._Z21cuda_update_scores_erPfS_S_PiS_S0_S0_iii --------------------------
	.section	.nv.constant0._Z21cuda_update_scores_erPfS_S_PiS_S0_S0_iii,"a",@progbits
	.sectionflags	@""
	.align	4
.nv.constant0._Z21cuda_update_scores_erPfS_S_PiS_S0_S0_iii:
	.zero		964


//--------------------- .nv.constant0._Z22cuda_compute_scores_erPfS_S_PiS_S_ii --------------------------
	.section	.nv.constant0._Z22cuda_compute_scores_erPfS_S_PiS_S_ii,"a",@progbits
	.sectionflags	@""
	.align	4
.nv.constant0._Z22cuda_compute_scores_erPfS_S_PiS_S_ii:
	.zero		952


//--------------------- .nv.constant0._Z23cuda_update_scores_ssmpPfS_S_PiS_S0_S0_iii --------------------------
	.section	.nv.constant0._Z23cuda_update_scores_ssmpPfS_S_PiS_S0_S0_iii,"a",@progbits
	.sectionflags	@""
	.align	4
.nv.constant0._Z23cuda_update_scores_ssmpPfS_S_PiS_S0_S0_iii:
	.zero		964


//--------------------- .nv.constant0._Z24cuda_compute_scores_ssmpPfS_S_PiS_S_ii --------------------------
	.section	.nv.constant0._Z24cuda_compute_scores_ssmpPfS_S_PiS_S_ii,"a",@progbits
	.sectionflags	@""
	.align	4
.nv.constant0._Z24cuda_compute_scores_ssmpPfS_S_PiS_S_ii:
	.zero		952


//--------------------- .nv.constant0._Z23cuda_compute_scores_smpPfS_PiS_ii --------------------------
	.section	.nv.constant0._Z23cuda_compute_scores_smpPfS_PiS_ii,"a",@progbits
	.sectionflags	@""
	.align	4
.nv.constant0._Z23cuda_compute_scores_smpPfS_PiS_ii:
	.zero		936


//--------------------- .nv.constant0._Z16create_row_indexPiS_ii --------------------------
	.section	.nv.constant0._Z16create_row_indexPiS_ii,"a",@progbits
	.sectionflags	@""
	.align	4
.nv.constant0._Z16create_row_indexPiS_ii:
	.zero		920


//--------------------- .nv.constant0._Z28count_nonzeros_in_rows_indexPfPii --------------------------
	.section	.nv.constant0._Z28count_nonzeros_in_rows_indexPfPii,"a",@progbits
	.sectionflags	@""
	.align	4
.nv.constant0._Z28count_nonzeros_in_rows_indexPfPii:
	.zero		916


//--------------------- .nv.constant0._Z20cuda_update_residualPfPiS_ii --------------------------
	.section	.nv.constant0._Z20cuda_update_residualPfPiS_ii,"a",@progbits
	.sectionflags	@""
	.align	4
.nv.constant0._Z20cuda_update_residualPfPiS_ii:
	.zero		928


//--------------------- SYMBOLS --------------------------

	.type		.nv.reservedSmem.offset0,@object
	.size		.nv.reservedSmem.offset0,0x4
